//
// Generated by NVIDIA NVVM Compiler
//
// Compiler Build ID: CL-36424714
// Cuda compilation tools, release 13.0, V13.0.88
// Based on NVVM 20.0.0
//

.version 9.0
.target sm_100
.address_size 64

	// .globl	_Z20no_1e_tmpF_os_kerneliiiiPdS_S_S_S_S_S_

.visible .entry _Z20no_1e_tmpF_os_kerneliiiiPdS_S_S_S_S_S_(
	.param .u32 _Z20no_1e_tmpF_os_kerneliiiiPdS_S_S_S_S_S__param_0,
	.param .u32 _Z20no_1e_tmpF_os_kerneliiiiPdS_S_S_S_S_S__param_1,
	.param .u32 _Z20no_1e_tmpF_os_kerneliiiiPdS_S_S_S_S_S__param_2,
	.param .u32 _Z20no_1e_tmpF_os_kerneliiiiPdS_S_S_S_S_S__param_3,
	.param .u64 .ptr .align 1 _Z20no_1e_tmpF_os_kerneliiiiPdS_S_S_S_S_S__param_4,
	.param .u64 .ptr .align 1 _Z20no_1e_tmpF_os_kerneliiiiPdS_S_S_S_S_S__param_5,
	.param .u64 .ptr .align 1 _Z20no_1e_tmpF_os_kerneliiiiPdS_S_S_S_S_S__param_6,
	.param .u64 .ptr .align 1 _Z20no_1e_tmpF_os_kerneliiiiPdS_S_S_S_S_S__param_7,
	.param .u64 .ptr .align 1 _Z20no_1e_tmpF_os_kerneliiiiPdS_S_S_S_S_S__param_8,
	.param .u64 .ptr .align 1 _Z20no_1e_tmpF_os_kerneliiiiPdS_S_S_S_S_S__param_9,
	.param .u64 .ptr .align 1 _Z20no_1e_tmpF_os_kerneliiiiPdS_S_S_S_S_S__param_10
)
{
	.reg .pred 	%p<40>;
	.reg .b32 	%r<187>;
	.reg .b64 	%rd<331>;
	.reg .b64 	%fd<547>;

	ld.param.u32 	%r90, [_Z20no_1e_tmpF_os_kerneliiiiPdS_S_S_S_S_S__param_0];
	ld.param.u32 	%r91, [_Z20no_1e_tmpF_os_kerneliiiiPdS_S_S_S_S_S__param_1];
	ld.param.u32 	%r92, [_Z20no_1e_tmpF_os_kerneliiiiPdS_S_S_S_S_S__param_2];
	ld.param.u32 	%r93, [_Z20no_1e_tmpF_os_kerneliiiiPdS_S_S_S_S_S__param_3];
	ld.param.u64 	%rd17, [_Z20no_1e_tmpF_os_kerneliiiiPdS_S_S_S_S_S__param_4];
	ld.param.u64 	%rd20, [_Z20no_1e_tmpF_os_kerneliiiiPdS_S_S_S_S_S__param_5];
	ld.param.u64 	%rd21, [_Z20no_1e_tmpF_os_kerneliiiiPdS_S_S_S_S_S__param_6];
	ld.param.u64 	%rd18, [_Z20no_1e_tmpF_os_kerneliiiiPdS_S_S_S_S_S__param_7];
	ld.param.u64 	%rd19, [_Z20no_1e_tmpF_os_kerneliiiiPdS_S_S_S_S_S__param_8];
	ld.param.u64 	%rd22, [_Z20no_1e_tmpF_os_kerneliiiiPdS_S_S_S_S_S__param_9];
	ld.param.u64 	%rd23, [_Z20no_1e_tmpF_os_kerneliiiiPdS_S_S_S_S_S__param_10];
	cvta.to.global.u64 	%rd1, %rd21;
	cvta.to.global.u64 	%rd2, %rd23;
	cvta.to.global.u64 	%rd3, %rd22;
	cvta.to.global.u64 	%rd4, %rd20;
	cvta.to.global.u64 	%rd5, %rd19;
	cvta.to.global.u64 	%rd6, %rd18;
	cvta.to.global.u64 	%rd7, %rd17;
	mov.u32 	%r94, %ctaid.x;
	mov.u32 	%r1, %ntid.x;
	mov.u32 	%r95, %tid.x;
	mad.lo.s32 	%r158, %r94, %r1, %r95;
	mul.lo.s32 	%r3, %r90, 3;
	mul.lo.s32 	%r4, %r3, %r91;
	mul.lo.s32 	%r5, %r90, 5;
	setp.ge.s32 	%p1, %r158, %r90;
	@%p1 bra 	$L__BB0_63;
	setp.lt.s32 	%p2, %r91, 1;
	mov.u32 	%r96, %nctaid.x;
	mul.lo.s32 	%r6, %r1, %r96;
	@%p2 bra 	$L__BB0_63;
	setp.ge.s32 	%p3, %r92, %r93;
	@%p3 bra 	$L__BB0_48;
	setp.lt.s32 	%p13, %r92, 1;
	@%p13 bra 	$L__BB0_34;
	add.s32 	%r7, %r92, -1;
	and.b32  	%r8, %r92, 3;
	sub.s32 	%r124, %r93, %r92;
	and.b32  	%r9, %r124, 3;
	and.b32  	%r10, %r92, 2147483644;
	and.b32  	%r11, %r92, 1;
	and.b32  	%r12, %r92, 2147483646;
	sub.s32 	%r13, %r92, %r93;
	and.b32  	%r14, %r124, -4;
	and.b32  	%r15, %r124, 1;
	neg.s32 	%r16, %r10;
	mul.lo.s32 	%r18, %r90, 12;
	mul.lo.s32 	%r17, %r18, %r91;
	mul.wide.s32 	%rd8, %r90, 8;
$L__BB0_5:
	ld.param.u64 	%rd330, [_Z20no_1e_tmpF_os_kerneliiiiPdS_S_S_S_S_S__param_8];
	ld.param.u64 	%rd329, [_Z20no_1e_tmpF_os_kerneliiiiPdS_S_S_S_S_S__param_7];
	ld.param.u64 	%rd328, [_Z20no_1e_tmpF_os_kerneliiiiPdS_S_S_S_S_S__param_4];
	cvta.to.global.u64 	%rd162, %rd328;
	mul.wide.s32 	%rd163, %r158, 8;
	add.s64 	%rd164, %rd162, %rd163;
	ld.global.f64 	%fd1, [%rd164];
	cvta.to.global.u64 	%rd165, %rd329;
	add.s64 	%rd166, %rd165, %rd163;
	ld.global.f64 	%fd2, [%rd166];
	cvta.to.global.u64 	%rd167, %rd330;
	add.s64 	%rd168, %rd167, %rd163;
	ld.global.f64 	%fd3, [%rd168];
	add.s64 	%rd169, %rd168, %rd8;
	ld.global.f64 	%fd4, [%rd169];
	add.s64 	%rd170, %rd169, %rd8;
	ld.global.f64 	%fd5, [%rd170];
	mov.b32 	%r159, 0;
$L__BB0_6:
	mad.lo.s32 	%r127, %r159, %r90, %r158;
	mul.wide.s32 	%rd171, %r127, 8;
	add.s64 	%rd172, %rd4, %rd171;
	ld.global.f64 	%fd257, [%rd172];
	mad.lo.s32 	%r128, %r159, %r3, %r158;
	mad.lo.s32 	%r129, %r5, %r159, %r158;
	mul.wide.s32 	%rd173, %r128, 8;
	add.s64 	%rd174, %rd3, %rd173;
	ld.global.f64 	%fd258, [%rd174];
	add.s64 	%rd175, %rd174, %rd8;
	ld.global.f64 	%fd259, [%rd175];
	add.s64 	%rd176, %rd175, %rd8;
	ld.global.f64 	%fd260, [%rd176];
	mul.f64 	%fd261, %fd4, %fd259;
	fma.rn.f64 	%fd262, %fd3, %fd258, %fd261;
	fma.rn.f64 	%fd263, %fd5, %fd260, %fd262;
	add.f64 	%fd264, %fd263, %fd263;
	mul.f64 	%fd265, %fd2, %fd257;
	sub.f64 	%fd266, %fd265, %fd264;
	mul.wide.s32 	%rd177, %r129, 8;
	add.s64 	%rd9, %rd2, %rd177;
	st.global.f64 	[%rd9], %fd266;
	mul.f64 	%fd267, %fd1, %fd257;
	add.s64 	%rd178, %rd9, %rd8;
	st.global.f64 	[%rd178], %fd267;
	add.s64 	%rd179, %rd178, %rd8;
	st.global.f64 	[%rd179], %fd258;
	add.s64 	%rd180, %rd179, %rd8;
	st.global.f64 	[%rd180], %fd259;
	add.s64 	%rd181, %rd180, %rd8;
	st.global.f64 	[%rd181], %fd260;
	mul.lo.s32 	%r21, %r159, %r4;
	add.s32 	%r22, %r21, %r158;
	ld.global.f64 	%fd524, [%rd9];
	mov.b32 	%r160, 0;
$L__BB0_7:
	setp.lt.u32 	%p22, %r7, 3;
	mad.lo.s32 	%r131, %r160, %r90, %r158;
	mul.wide.s32 	%rd182, %r131, 8;
	add.s64 	%rd183, %rd4, %rd182;
	ld.global.f64 	%fd9, [%rd183];
	mad.lo.s32 	%r24, %r160, %r3, %r158;
	mov.b32 	%r165, 0;
	@%p22 bra 	$L__BB0_10;
	mov.u32 	%r161, %r22;
	mov.u32 	%r162, %r24;
	mov.u32 	%r163, %r16;
$L__BB0_9:
	.pragma "nounroll";
	mul.wide.s32 	%rd184, %r161, 8;
	add.s64 	%rd185, %rd1, %rd184;
	ld.global.f64 	%fd269, [%rd185];
	mul.f64 	%fd270, %fd9, %fd269;
	mul.wide.s32 	%rd186, %r162, 8;
	add.s64 	%rd187, %rd1, %rd186;
	ld.global.f64 	%fd271, [%rd187];
	fma.rn.f64 	%fd272, %fd270, %fd271, %fd524;
	st.global.f64 	[%rd9], %fd272;
	add.s64 	%rd188, %rd185, %rd8;
	ld.global.f64 	%fd273, [%rd188];
	mul.f64 	%fd274, %fd9, %fd273;
	add.s64 	%rd189, %rd187, %rd8;
	ld.global.f64 	%fd275, [%rd189];
	fma.rn.f64 	%fd276, %fd274, %fd275, %fd272;
	st.global.f64 	[%rd9], %fd276;
	add.s64 	%rd190, %rd188, %rd8;
	ld.global.f64 	%fd277, [%rd190];
	mul.f64 	%fd278, %fd9, %fd277;
	add.s64 	%rd191, %rd189, %rd8;
	ld.global.f64 	%fd279, [%rd191];
	fma.rn.f64 	%fd280, %fd278, %fd279, %fd276;
	st.global.f64 	[%rd9], %fd280;
	add.s64 	%rd192, %rd190, %rd8;
	ld.global.f64 	%fd281, [%rd192];
	mul.f64 	%fd282, %fd9, %fd281;
	mul.wide.s32 	%rd193, %r4, 8;
	add.s64 	%rd194, %rd187, %rd193;
	ld.global.f64 	%fd283, [%rd194];
	fma.rn.f64 	%fd284, %fd282, %fd283, %fd280;
	st.global.f64 	[%rd9], %fd284;
	add.s64 	%rd195, %rd192, %rd8;
	ld.global.f64 	%fd285, [%rd195];
	mul.f64 	%fd286, %fd9, %fd285;
	add.s64 	%rd196, %rd194, %rd8;
	ld.global.f64 	%fd287, [%rd196];
	fma.rn.f64 	%fd288, %fd286, %fd287, %fd284;
	st.global.f64 	[%rd9], %fd288;
	add.s64 	%rd197, %rd195, %rd8;
	ld.global.f64 	%fd289, [%rd197];
	mul.f64 	%fd290, %fd9, %fd289;
	add.s64 	%rd198, %rd196, %rd8;
	ld.global.f64 	%fd291, [%rd198];
	fma.rn.f64 	%fd292, %fd290, %fd291, %fd288;
	st.global.f64 	[%rd9], %fd292;
	add.s64 	%rd199, %rd197, %rd8;
	ld.global.f64 	%fd293, [%rd199];
	mul.f64 	%fd294, %fd9, %fd293;
	add.s64 	%rd200, %rd194, %rd193;
	ld.global.f64 	%fd295, [%rd200];
	fma.rn.f64 	%fd296, %fd294, %fd295, %fd292;
	st.global.f64 	[%rd9], %fd296;
	add.s64 	%rd201, %rd199, %rd8;
	ld.global.f64 	%fd297, [%rd201];
	mul.f64 	%fd298, %fd9, %fd297;
	add.s64 	%rd202, %rd200, %rd8;
	ld.global.f64 	%fd299, [%rd202];
	fma.rn.f64 	%fd300, %fd298, %fd299, %fd296;
	st.global.f64 	[%rd9], %fd300;
	add.s64 	%rd203, %rd201, %rd8;
	ld.global.f64 	%fd301, [%rd203];
	mul.f64 	%fd302, %fd9, %fd301;
	add.s64 	%rd204, %rd202, %rd8;
	ld.global.f64 	%fd303, [%rd204];
	fma.rn.f64 	%fd304, %fd302, %fd303, %fd300;
	st.global.f64 	[%rd9], %fd304;
	add.s64 	%rd205, %rd203, %rd8;
	ld.global.f64 	%fd305, [%rd205];
	mul.f64 	%fd306, %fd9, %fd305;
	add.s64 	%rd206, %rd200, %rd193;
	ld.global.f64 	%fd307, [%rd206];
	fma.rn.f64 	%fd308, %fd306, %fd307, %fd304;
	st.global.f64 	[%rd9], %fd308;
	add.s64 	%rd207, %rd205, %rd8;
	ld.global.f64 	%fd309, [%rd207];
	mul.f64 	%fd310, %fd9, %fd309;
	add.s64 	%rd208, %rd206, %rd8;
	ld.global.f64 	%fd311, [%rd208];
	fma.rn.f64 	%fd312, %fd310, %fd311, %fd308;
	st.global.f64 	[%rd9], %fd312;
	add.s64 	%rd209, %rd207, %rd8;
	ld.global.f64 	%fd313, [%rd209];
	mul.f64 	%fd314, %fd9, %fd313;
	add.s64 	%rd210, %rd208, %rd8;
	ld.global.f64 	%fd315, [%rd210];
	fma.rn.f64 	%fd524, %fd314, %fd315, %fd312;
	st.global.f64 	[%rd9], %fd524;
	add.s32 	%r163, %r163, 4;
	add.s32 	%r162, %r162, %r17;
	add.s32 	%r161, %r161, %r18;
	setp.ne.s32 	%p23, %r163, 0;
	mov.u32 	%r165, %r10;
	@%p23 bra 	$L__BB0_9;
$L__BB0_10:
	setp.eq.s32 	%p24, %r8, 0;
	@%p24 bra 	$L__BB0_15;
	setp.eq.s32 	%p25, %r8, 1;
	@%p25 bra 	$L__BB0_13;
	mad.lo.s32 	%r132, %r165, %r3, %r22;
	mad.lo.s32 	%r133, %r165, %r4, %r24;
	mul.wide.s32 	%rd211, %r132, 8;
	add.s64 	%rd212, %rd1, %rd211;
	ld.global.f64 	%fd317, [%rd212];
	mul.f64 	%fd318, %fd9, %fd317;
	mul.wide.s32 	%rd213, %r133, 8;
	add.s64 	%rd214, %rd1, %rd213;
	ld.global.f64 	%fd319, [%rd214];
	fma.rn.f64 	%fd320, %fd318, %fd319, %fd524;
	st.global.f64 	[%rd9], %fd320;
	add.s64 	%rd215, %rd212, %rd8;
	ld.global.f64 	%fd321, [%rd215];
	mul.f64 	%fd322, %fd9, %fd321;
	add.s64 	%rd216, %rd214, %rd8;
	ld.global.f64 	%fd323, [%rd216];
	fma.rn.f64 	%fd324, %fd322, %fd323, %fd320;
	st.global.f64 	[%rd9], %fd324;
	add.s64 	%rd217, %rd215, %rd8;
	ld.global.f64 	%fd325, [%rd217];
	mul.f64 	%fd326, %fd9, %fd325;
	add.s64 	%rd218, %rd216, %rd8;
	ld.global.f64 	%fd327, [%rd218];
	fma.rn.f64 	%fd328, %fd326, %fd327, %fd324;
	st.global.f64 	[%rd9], %fd328;
	add.s64 	%rd219, %rd217, %rd8;
	ld.global.f64 	%fd329, [%rd219];
	mul.f64 	%fd330, %fd9, %fd329;
	mul.wide.s32 	%rd220, %r4, 8;
	add.s64 	%rd221, %rd214, %rd220;
	ld.global.f64 	%fd331, [%rd221];
	fma.rn.f64 	%fd332, %fd330, %fd331, %fd328;
	st.global.f64 	[%rd9], %fd332;
	add.s64 	%rd222, %rd219, %rd8;
	ld.global.f64 	%fd333, [%rd222];
	mul.f64 	%fd334, %fd9, %fd333;
	add.s64 	%rd223, %rd221, %rd8;
	ld.global.f64 	%fd335, [%rd223];
	fma.rn.f64 	%fd336, %fd334, %fd335, %fd332;
	st.global.f64 	[%rd9], %fd336;
	add.s64 	%rd224, %rd222, %rd8;
	ld.global.f64 	%fd337, [%rd224];
	mul.f64 	%fd338, %fd9, %fd337;
	add.s64 	%rd225, %rd223, %rd8;
	ld.global.f64 	%fd339, [%rd225];
	fma.rn.f64 	%fd524, %fd338, %fd339, %fd336;
	st.global.f64 	[%rd9], %fd524;
	add.s32 	%r165, %r165, 2;
$L__BB0_13:
	setp.eq.s32 	%p26, %r11, 0;
	@%p26 bra 	$L__BB0_15;
	mad.lo.s32 	%r134, %r165, %r3, %r22;
	mad.lo.s32 	%r135, %r165, %r4, %r24;
	mul.wide.s32 	%rd226, %r134, 8;
	add.s64 	%rd227, %rd1, %rd226;
	ld.global.f64 	%fd340, [%rd227];
	mul.f64 	%fd341, %fd9, %fd340;
	mul.wide.s32 	%rd228, %r135, 8;
	add.s64 	%rd229, %rd1, %rd228;
	ld.global.f64 	%fd342, [%rd229];
	fma.rn.f64 	%fd343, %fd341, %fd342, %fd524;
	st.global.f64 	[%rd9], %fd343;
	add.s64 	%rd230, %rd227, %rd8;
	ld.global.f64 	%fd344, [%rd230];
	mul.f64 	%fd345, %fd9, %fd344;
	add.s64 	%rd231, %rd229, %rd8;
	ld.global.f64 	%fd346, [%rd231];
	fma.rn.f64 	%fd347, %fd345, %fd346, %fd343;
	st.global.f64 	[%rd9], %fd347;
	add.s64 	%rd232, %rd230, %rd8;
	ld.global.f64 	%fd348, [%rd232];
	mul.f64 	%fd349, %fd9, %fd348;
	add.s64 	%rd233, %rd231, %rd8;
	ld.global.f64 	%fd350, [%rd233];
	fma.rn.f64 	%fd524, %fd349, %fd350, %fd347;
	st.global.f64 	[%rd9], %fd524;
$L__BB0_15:
	add.s32 	%r160, %r160, 1;
	setp.ne.s32 	%p27, %r160, %r92;
	mov.u32 	%r166, %r92;
	@%p27 bra 	$L__BB0_7;
$L__BB0_16:
	setp.eq.s32 	%p28, %r7, 0;
	mad.lo.s32 	%r137, %r166, %r90, %r158;
	mul.wide.s32 	%rd234, %r137, 8;
	add.s64 	%rd235, %rd4, %rd234;
	ld.global.f64 	%fd23, [%rd235];
	mad.lo.s32 	%r37, %r166, %r3, %r158;
	mad.lo.s32 	%r38, %r166, %r4, %r158;
	add.s32 	%r138, %r37, %r21;
	mul.wide.s32 	%rd236, %r138, 8;
	add.s64 	%rd10, %rd1, %rd236;
	add.s64 	%rd11, %rd10, %rd8;
	add.s64 	%rd12, %rd11, %rd8;
	mov.b32 	%r168, 0;
	@%p28 bra 	$L__BB0_19;
	mov.b32 	%r167, 0;
$L__BB0_18:
	mad.lo.s32 	%r140, %r167, %r90, %r158;
	mul.wide.s32 	%rd237, %r140, 8;
	add.s64 	%rd238, %rd4, %rd237;
	ld.global.f64 	%fd351, [%rd238];
	mul.lo.s32 	%r141, %r167, %r3;
	add.s32 	%r142, %r141, %r22;
	mad.lo.s32 	%r143, %r167, %r4, %r37;
	add.s32 	%r144, %r38, %r141;
	mul.wide.s32 	%rd239, %r142, 8;
	add.s64 	%rd240, %rd1, %rd239;
	ld.global.f64 	%fd352, [%rd240];
	mul.f64 	%fd353, %fd23, %fd352;
	mul.wide.s32 	%rd241, %r143, 8;
	add.s64 	%rd242, %rd1, %rd241;
	ld.global.f64 	%fd354, [%rd242];
	ld.global.f64 	%fd355, [%rd10];
	mul.f64 	%fd356, %fd351, %fd355;
	mul.wide.s32 	%rd243, %r144, 8;
	add.s64 	%rd244, %rd1, %rd243;
	ld.global.f64 	%fd357, [%rd244];
	mul.f64 	%fd358, %fd356, %fd357;
	fma.rn.f64 	%fd359, %fd353, %fd354, %fd358;
	fma.rn.f64 	%fd360, %fd359, 0d3FE0000000000000, %fd524;
	st.global.f64 	[%rd9], %fd360;
	add.s64 	%rd245, %rd240, %rd8;
	ld.global.f64 	%fd361, [%rd245];
	mul.f64 	%fd362, %fd23, %fd361;
	add.s64 	%rd246, %rd242, %rd8;
	ld.global.f64 	%fd363, [%rd246];
	ld.global.f64 	%fd364, [%rd11];
	mul.f64 	%fd365, %fd351, %fd364;
	add.s64 	%rd247, %rd244, %rd8;
	ld.global.f64 	%fd366, [%rd247];
	mul.f64 	%fd367, %fd365, %fd366;
	fma.rn.f64 	%fd368, %fd362, %fd363, %fd367;
	fma.rn.f64 	%fd369, %fd368, 0d3FE0000000000000, %fd360;
	st.global.f64 	[%rd9], %fd369;
	add.s64 	%rd248, %rd245, %rd8;
	ld.global.f64 	%fd370, [%rd248];
	mul.f64 	%fd371, %fd23, %fd370;
	add.s64 	%rd249, %rd246, %rd8;
	ld.global.f64 	%fd372, [%rd249];
	ld.global.f64 	%fd373, [%rd12];
	mul.f64 	%fd374, %fd351, %fd373;
	add.s64 	%rd250, %rd247, %rd8;
	ld.global.f64 	%fd375, [%rd250];
	mul.f64 	%fd376, %fd374, %fd375;
	fma.rn.f64 	%fd377, %fd371, %fd372, %fd376;
	fma.rn.f64 	%fd378, %fd377, 0d3FE0000000000000, %fd369;
	st.global.f64 	[%rd9], %fd378;
	add.s64 	%rd251, %rd238, %rd8;
	ld.global.f64 	%fd379, [%rd251];
	add.s64 	%rd252, %rd248, %rd8;
	ld.global.f64 	%fd380, [%rd252];
	mul.f64 	%fd381, %fd23, %fd380;
	mul.wide.s32 	%rd253, %r4, 8;
	add.s64 	%rd254, %rd242, %rd253;
	ld.global.f64 	%fd382, [%rd254];
	ld.global.f64 	%fd383, [%rd10];
	mul.f64 	%fd384, %fd379, %fd383;
	add.s64 	%rd255, %rd250, %rd8;
	ld.global.f64 	%fd385, [%rd255];
	mul.f64 	%fd386, %fd384, %fd385;
	fma.rn.f64 	%fd387, %fd381, %fd382, %fd386;
	fma.rn.f64 	%fd388, %fd387, 0d3FE0000000000000, %fd378;
	st.global.f64 	[%rd9], %fd388;
	add.s64 	%rd256, %rd252, %rd8;
	ld.global.f64 	%fd389, [%rd256];
	mul.f64 	%fd390, %fd23, %fd389;
	add.s64 	%rd257, %rd254, %rd8;
	ld.global.f64 	%fd391, [%rd257];
	ld.global.f64 	%fd392, [%rd11];
	mul.f64 	%fd393, %fd379, %fd392;
	add.s64 	%rd258, %rd255, %rd8;
	ld.global.f64 	%fd394, [%rd258];
	mul.f64 	%fd395, %fd393, %fd394;
	fma.rn.f64 	%fd396, %fd390, %fd391, %fd395;
	fma.rn.f64 	%fd397, %fd396, 0d3FE0000000000000, %fd388;
	st.global.f64 	[%rd9], %fd397;
	add.s64 	%rd259, %rd256, %rd8;
	ld.global.f64 	%fd398, [%rd259];
	mul.f64 	%fd399, %fd23, %fd398;
	add.s64 	%rd260, %rd257, %rd8;
	ld.global.f64 	%fd400, [%rd260];
	ld.global.f64 	%fd401, [%rd12];
	mul.f64 	%fd402, %fd379, %fd401;
	add.s64 	%rd261, %rd258, %rd8;
	ld.global.f64 	%fd403, [%rd261];
	mul.f64 	%fd404, %fd402, %fd403;
	fma.rn.f64 	%fd405, %fd399, %fd400, %fd404;
	fma.rn.f64 	%fd524, %fd405, 0d3FE0000000000000, %fd397;
	st.global.f64 	[%rd9], %fd524;
	add.s32 	%r167, %r167, 2;
	setp.eq.s32 	%p29, %r167, %r12;
	mov.u32 	%r168, %r12;
	@%p29 bra 	$L__BB0_19;
	bra.uni 	$L__BB0_18;
$L__BB0_19:
	setp.eq.s32 	%p30, %r11, 0;
	@%p30 bra 	$L__BB0_21;
	mad.lo.s32 	%r145, %r168, %r90, %r158;
	mul.wide.s32 	%rd262, %r145, 8;
	add.s64 	%rd263, %rd4, %rd262;
	ld.global.f64 	%fd406, [%rd263];
	mul.lo.s32 	%r146, %r168, %r3;
	add.s32 	%r147, %r146, %r22;
	mad.lo.s32 	%r148, %r168, %r4, %r37;
	add.s32 	%r149, %r38, %r146;
	mul.wide.s32 	%rd264, %r147, 8;
	add.s64 	%rd265, %rd1, %rd264;
	ld.global.f64 	%fd407, [%rd265];
	mul.f64 	%fd408, %fd23, %fd407;
	mul.wide.s32 	%rd266, %r148, 8;
	add.s64 	%rd267, %rd1, %rd266;
	ld.global.f64 	%fd409, [%rd267];
	ld.global.f64 	%fd410, [%rd10];
	mul.f64 	%fd411, %fd406, %fd410;
	mul.wide.s32 	%rd268, %r149, 8;
	add.s64 	%rd269, %rd1, %rd268;
	ld.global.f64 	%fd412, [%rd269];
	mul.f64 	%fd413, %fd411, %fd412;
	fma.rn.f64 	%fd414, %fd408, %fd409, %fd413;
	fma.rn.f64 	%fd415, %fd414, 0d3FE0000000000000, %fd524;
	st.global.f64 	[%rd9], %fd415;
	add.s64 	%rd270, %rd265, %rd8;
	ld.global.f64 	%fd416, [%rd270];
	mul.f64 	%fd417, %fd23, %fd416;
	add.s64 	%rd271, %rd267, %rd8;
	ld.global.f64 	%fd418, [%rd271];
	ld.global.f64 	%fd419, [%rd11];
	mul.f64 	%fd420, %fd406, %fd419;
	add.s64 	%rd272, %rd269, %rd8;
	ld.global.f64 	%fd421, [%rd272];
	mul.f64 	%fd422, %fd420, %fd421;
	fma.rn.f64 	%fd423, %fd417, %fd418, %fd422;
	fma.rn.f64 	%fd424, %fd423, 0d3FE0000000000000, %fd415;
	st.global.f64 	[%rd9], %fd424;
	add.s64 	%rd273, %rd270, %rd8;
	ld.global.f64 	%fd425, [%rd273];
	mul.f64 	%fd426, %fd23, %fd425;
	add.s64 	%rd274, %rd271, %rd8;
	ld.global.f64 	%fd427, [%rd274];
	ld.global.f64 	%fd428, [%rd12];
	mul.f64 	%fd429, %fd406, %fd428;
	add.s64 	%rd275, %rd272, %rd8;
	ld.global.f64 	%fd430, [%rd275];
	mul.f64 	%fd431, %fd429, %fd430;
	fma.rn.f64 	%fd432, %fd426, %fd427, %fd431;
	fma.rn.f64 	%fd524, %fd432, 0d3FE0000000000000, %fd424;
	st.global.f64 	[%rd9], %fd524;
$L__BB0_21:
	add.s32 	%r166, %r166, 1;
	setp.ne.s32 	%p31, %r166, %r93;
	@%p31 bra 	$L__BB0_16;
	mov.u32 	%r169, %r92;
$L__BB0_23:
	setp.gt.u32 	%p32, %r13, -4;
	mad.lo.s32 	%r150, %r169, %r90, %r158;
	mul.wide.s32 	%rd276, %r150, 8;
	add.s64 	%rd277, %rd4, %rd276;
	mad.lo.s32 	%r44, %r169, %r3, %r158;
	ld.global.f64 	%fd433, [%rd277];
	mul.f64 	%fd30, %fd433, 0d3FE0000000000000;
	mov.u32 	%r172, %r92;
	@%p32 bra 	$L__BB0_26;
	mov.b32 	%r171, 0;
	mov.u32 	%r172, %r92;
$L__BB0_25:
	.pragma "nounroll";
	mad.lo.s32 	%r152, %r172, %r3, %r22;
	mad.lo.s32 	%r153, %r172, %r4, %r44;
	mul.wide.s32 	%rd278, %r152, 8;
	add.s64 	%rd279, %rd1, %rd278;
	ld.global.f64 	%fd434, [%rd279];
	mul.f64 	%fd435, %fd30, %fd434;
	mul.wide.s32 	%rd280, %r153, 8;
	add.s64 	%rd281, %rd1, %rd280;
	ld.global.f64 	%fd436, [%rd281];
	fma.rn.f64 	%fd437, %fd435, %fd436, %fd524;
	st.global.f64 	[%rd9], %fd437;
	add.s64 	%rd282, %rd279, %rd8;
	ld.global.f64 	%fd438, [%rd282];
	mul.f64 	%fd439, %fd30, %fd438;
	add.s64 	%rd283, %rd281, %rd8;
	ld.global.f64 	%fd440, [%rd283];
	fma.rn.f64 	%fd441, %fd439, %fd440, %fd437;
	st.global.f64 	[%rd9], %fd441;
	add.s64 	%rd284, %rd282, %rd8;
	ld.global.f64 	%fd442, [%rd284];
	mul.f64 	%fd443, %fd30, %fd442;
	add.s64 	%rd285, %rd283, %rd8;
	ld.global.f64 	%fd444, [%rd285];
	fma.rn.f64 	%fd445, %fd443, %fd444, %fd441;
	st.global.f64 	[%rd9], %fd445;
	add.s64 	%rd286, %rd284, %rd8;
	ld.global.f64 	%fd446, [%rd286];
	mul.f64 	%fd447, %fd30, %fd446;
	mul.wide.s32 	%rd287, %r4, 8;
	add.s64 	%rd288, %rd281, %rd287;
	ld.global.f64 	%fd448, [%rd288];
	fma.rn.f64 	%fd449, %fd447, %fd448, %fd445;
	st.global.f64 	[%rd9], %fd449;
	add.s64 	%rd289, %rd286, %rd8;
	ld.global.f64 	%fd450, [%rd289];
	mul.f64 	%fd451, %fd30, %fd450;
	add.s64 	%rd290, %rd288, %rd8;
	ld.global.f64 	%fd452, [%rd290];
	fma.rn.f64 	%fd453, %fd451, %fd452, %fd449;
	st.global.f64 	[%rd9], %fd453;
	add.s64 	%rd291, %rd289, %rd8;
	ld.global.f64 	%fd454, [%rd291];
	mul.f64 	%fd455, %fd30, %fd454;
	add.s64 	%rd292, %rd290, %rd8;
	ld.global.f64 	%fd456, [%rd292];
	fma.rn.f64 	%fd457, %fd455, %fd456, %fd453;
	st.global.f64 	[%rd9], %fd457;
	add.s64 	%rd293, %rd291, %rd8;
	ld.global.f64 	%fd458, [%rd293];
	mul.f64 	%fd459, %fd30, %fd458;
	add.s64 	%rd294, %rd288, %rd287;
	ld.global.f64 	%fd460, [%rd294];
	fma.rn.f64 	%fd461, %fd459, %fd460, %fd457;
	st.global.f64 	[%rd9], %fd461;
	add.s64 	%rd295, %rd293, %rd8;
	ld.global.f64 	%fd462, [%rd295];
	mul.f64 	%fd463, %fd30, %fd462;
	add.s64 	%rd296, %rd294, %rd8;
	ld.global.f64 	%fd464, [%rd296];
	fma.rn.f64 	%fd465, %fd463, %fd464, %fd461;
	st.global.f64 	[%rd9], %fd465;
	add.s64 	%rd297, %rd295, %rd8;
	ld.global.f64 	%fd466, [%rd297];
	mul.f64 	%fd467, %fd30, %fd466;
	add.s64 	%rd298, %rd296, %rd8;
	ld.global.f64 	%fd468, [%rd298];
	fma.rn.f64 	%fd469, %fd467, %fd468, %fd465;
	st.global.f64 	[%rd9], %fd469;
	add.s64 	%rd299, %rd297, %rd8;
	ld.global.f64 	%fd470, [%rd299];
	mul.f64 	%fd471, %fd30, %fd470;
	add.s64 	%rd300, %rd294, %rd287;
	ld.global.f64 	%fd472, [%rd300];
	fma.rn.f64 	%fd473, %fd471, %fd472, %fd469;
	st.global.f64 	[%rd9], %fd473;
	add.s64 	%rd301, %rd299, %rd8;
	ld.global.f64 	%fd474, [%rd301];
	mul.f64 	%fd475, %fd30, %fd474;
	add.s64 	%rd302, %rd300, %rd8;
	ld.global.f64 	%fd476, [%rd302];
	fma.rn.f64 	%fd477, %fd475, %fd476, %fd473;
	st.global.f64 	[%rd9], %fd477;
	add.s64 	%rd303, %rd301, %rd8;
	ld.global.f64 	%fd478, [%rd303];
	mul.f64 	%fd479, %fd30, %fd478;
	add.s64 	%rd304, %rd302, %rd8;
	ld.global.f64 	%fd480, [%rd304];
	fma.rn.f64 	%fd524, %fd479, %fd480, %fd477;
	st.global.f64 	[%rd9], %fd524;
	add.s32 	%r172, %r172, 4;
	add.s32 	%r171, %r171, 4;
	setp.ne.s32 	%p33, %r171, %r14;
	@%p33 bra 	$L__BB0_25;
$L__BB0_26:
	setp.eq.s32 	%p34, %r9, 0;
	@%p34 bra 	$L__BB0_31;
	setp.eq.s32 	%p35, %r9, 1;
	@%p35 bra 	$L__BB0_29;
	mad.lo.s32 	%r154, %r172, %r3, %r22;
	mad.lo.s32 	%r155, %r172, %r4, %r44;
	mul.wide.s32 	%rd305, %r154, 8;
	add.s64 	%rd306, %rd1, %rd305;
	ld.global.f64 	%fd481, [%rd306];
	mul.f64 	%fd482, %fd30, %fd481;
	mul.wide.s32 	%rd307, %r155, 8;
	add.s64 	%rd308, %rd1, %rd307;
	ld.global.f64 	%fd483, [%rd308];
	fma.rn.f64 	%fd484, %fd482, %fd483, %fd524;
	st.global.f64 	[%rd9], %fd484;
	add.s64 	%rd309, %rd306, %rd8;
	ld.global.f64 	%fd485, [%rd309];
	mul.f64 	%fd486, %fd30, %fd485;
	add.s64 	%rd310, %rd308, %rd8;
	ld.global.f64 	%fd487, [%rd310];
	fma.rn.f64 	%fd488, %fd486, %fd487, %fd484;
	st.global.f64 	[%rd9], %fd488;
	add.s64 	%rd311, %rd309, %rd8;
	ld.global.f64 	%fd489, [%rd311];
	mul.f64 	%fd490, %fd30, %fd489;
	add.s64 	%rd312, %rd310, %rd8;
	ld.global.f64 	%fd491, [%rd312];
	fma.rn.f64 	%fd492, %fd490, %fd491, %fd488;
	st.global.f64 	[%rd9], %fd492;
	add.s64 	%rd313, %rd311, %rd8;
	ld.global.f64 	%fd493, [%rd313];
	mul.f64 	%fd494, %fd30, %fd493;
	mul.wide.s32 	%rd314, %r4, 8;
	add.s64 	%rd315, %rd308, %rd314;
	ld.global.f64 	%fd495, [%rd315];
	fma.rn.f64 	%fd496, %fd494, %fd495, %fd492;
	st.global.f64 	[%rd9], %fd496;
	add.s64 	%rd316, %rd313, %rd8;
	ld.global.f64 	%fd497, [%rd316];
	mul.f64 	%fd498, %fd30, %fd497;
	add.s64 	%rd317, %rd315, %rd8;
	ld.global.f64 	%fd499, [%rd317];
	fma.rn.f64 	%fd500, %fd498, %fd499, %fd496;
	st.global.f64 	[%rd9], %fd500;
	add.s64 	%rd318, %rd316, %rd8;
	ld.global.f64 	%fd501, [%rd318];
	mul.f64 	%fd502, %fd30, %fd501;
	add.s64 	%rd319, %rd317, %rd8;
	ld.global.f64 	%fd503, [%rd319];
	fma.rn.f64 	%fd524, %fd502, %fd503, %fd500;
	st.global.f64 	[%rd9], %fd524;
	add.s32 	%r172, %r172, 2;
$L__BB0_29:
	setp.eq.s32 	%p36, %r15, 0;
	@%p36 bra 	$L__BB0_31;
	mad.lo.s32 	%r156, %r172, %r3, %r22;
	mad.lo.s32 	%r157, %r172, %r4, %r44;
	mul.wide.s32 	%rd320, %r156, 8;
	add.s64 	%rd321, %rd1, %rd320;
	ld.global.f64 	%fd504, [%rd321];
	mul.f64 	%fd505, %fd30, %fd504;
	mul.wide.s32 	%rd322, %r157, 8;
	add.s64 	%rd323, %rd1, %rd322;
	ld.global.f64 	%fd506, [%rd323];
	fma.rn.f64 	%fd507, %fd505, %fd506, %fd524;
	st.global.f64 	[%rd9], %fd507;
	add.s64 	%rd324, %rd321, %rd8;
	ld.global.f64 	%fd508, [%rd324];
	mul.f64 	%fd509, %fd30, %fd508;
	add.s64 	%rd325, %rd323, %rd8;
	ld.global.f64 	%fd510, [%rd325];
	fma.rn.f64 	%fd511, %fd509, %fd510, %fd507;
	st.global.f64 	[%rd9], %fd511;
	add.s64 	%rd326, %rd324, %rd8;
	ld.global.f64 	%fd512, [%rd326];
	mul.f64 	%fd513, %fd30, %fd512;
	add.s64 	%rd327, %rd325, %rd8;
	ld.global.f64 	%fd514, [%rd327];
	fma.rn.f64 	%fd524, %fd513, %fd514, %fd511;
	st.global.f64 	[%rd9], %fd524;
$L__BB0_31:
	add.s32 	%r169, %r169, 1;
	setp.eq.s32 	%p37, %r169, %r93;
	@%p37 bra 	$L__BB0_32;
	bra.uni 	$L__BB0_23;
$L__BB0_32:
	add.s32 	%r159, %r159, 1;
	setp.eq.s32 	%p38, %r159, %r91;
	@%p38 bra 	$L__BB0_33;
	bra.uni 	$L__BB0_6;
$L__BB0_33:
	add.s32 	%r158, %r158, %r6;
	setp.lt.s32 	%p39, %r158, %r90;
	@%p39 bra 	$L__BB0_5;
	bra.uni 	$L__BB0_63;
$L__BB0_34:
	sub.s32 	%r111, %r93, %r92;
	and.b32  	%r54, %r111, 3;
	sub.s32 	%r55, %r92, %r93;
	and.b32  	%r56, %r111, -4;
	and.b32  	%r57, %r111, 1;
	mul.wide.s32 	%rd13, %r90, 8;
$L__BB0_35:
	mul.wide.s32 	%rd93, %r158, 8;
	add.s64 	%rd94, %rd7, %rd93;
	ld.global.f64 	%fd38, [%rd94];
	add.s64 	%rd95, %rd6, %rd93;
	ld.global.f64 	%fd39, [%rd95];
	add.s64 	%rd96, %rd5, %rd93;
	ld.global.f64 	%fd40, [%rd96];
	add.s64 	%rd97, %rd96, %rd13;
	ld.global.f64 	%fd41, [%rd97];
	add.s64 	%rd98, %rd97, %rd13;
	ld.global.f64 	%fd42, [%rd98];
	mov.b32 	%r175, 0;
$L__BB0_36:
	mad.lo.s32 	%r113, %r175, %r90, %r158;
	mul.wide.s32 	%rd99, %r113, 8;
	add.s64 	%rd100, %rd4, %rd99;
	ld.global.f64 	%fd164, [%rd100];
	mad.lo.s32 	%r114, %r175, %r3, %r158;
	mad.lo.s32 	%r115, %r5, %r175, %r158;
	mul.wide.s32 	%rd101, %r114, 8;
	add.s64 	%rd102, %rd3, %rd101;
	ld.global.f64 	%fd165, [%rd102];
	add.s64 	%rd103, %rd102, %rd13;
	ld.global.f64 	%fd166, [%rd103];
	add.s64 	%rd104, %rd103, %rd13;
	ld.global.f64 	%fd167, [%rd104];
	mul.f64 	%fd168, %fd41, %fd166;
	fma.rn.f64 	%fd169, %fd40, %fd165, %fd168;
	fma.rn.f64 	%fd170, %fd42, %fd167, %fd169;
	add.f64 	%fd171, %fd170, %fd170;
	mul.f64 	%fd172, %fd39, %fd164;
	sub.f64 	%fd173, %fd172, %fd171;
	mul.wide.s32 	%rd105, %r115, 8;
	add.s64 	%rd14, %rd2, %rd105;
	st.global.f64 	[%rd14], %fd173;
	mul.f64 	%fd174, %fd38, %fd164;
	add.s64 	%rd106, %rd14, %rd13;
	st.global.f64 	[%rd106], %fd174;
	add.s64 	%rd107, %rd106, %rd13;
	st.global.f64 	[%rd107], %fd165;
	add.s64 	%rd108, %rd107, %rd13;
	st.global.f64 	[%rd108], %fd166;
	add.s64 	%rd109, %rd108, %rd13;
	st.global.f64 	[%rd109], %fd167;
	mad.lo.s32 	%r60, %r175, %r4, %r158;
	ld.global.f64 	%fd539, [%rd14];
	mov.u32 	%r176, %r92;
$L__BB0_37:
	setp.gt.u32 	%p14, %r55, -4;
	mad.lo.s32 	%r116, %r176, %r90, %r158;
	mul.wide.s32 	%rd110, %r116, 8;
	add.s64 	%rd111, %rd4, %rd110;
	mad.lo.s32 	%r63, %r176, %r3, %r158;
	ld.global.f64 	%fd175, [%rd111];
	mul.f64 	%fd45, %fd175, 0d3FE0000000000000;
	mov.u32 	%r179, %r92;
	@%p14 bra 	$L__BB0_40;
	mov.b32 	%r178, 0;
	mov.u32 	%r179, %r92;
$L__BB0_39:
	.pragma "nounroll";
	mad.lo.s32 	%r118, %r179, %r3, %r60;
	mad.lo.s32 	%r119, %r179, %r4, %r63;
	mul.wide.s32 	%rd112, %r118, 8;
	add.s64 	%rd113, %rd1, %rd112;
	ld.global.f64 	%fd176, [%rd113];
	mul.f64 	%fd177, %fd45, %fd176;
	mul.wide.s32 	%rd114, %r119, 8;
	add.s64 	%rd115, %rd1, %rd114;
	ld.global.f64 	%fd178, [%rd115];
	fma.rn.f64 	%fd179, %fd177, %fd178, %fd539;
	st.global.f64 	[%rd14], %fd179;
	add.s64 	%rd116, %rd113, %rd13;
	ld.global.f64 	%fd180, [%rd116];
	mul.f64 	%fd181, %fd45, %fd180;
	add.s64 	%rd117, %rd115, %rd13;
	ld.global.f64 	%fd182, [%rd117];
	fma.rn.f64 	%fd183, %fd181, %fd182, %fd179;
	st.global.f64 	[%rd14], %fd183;
	add.s64 	%rd118, %rd116, %rd13;
	ld.global.f64 	%fd184, [%rd118];
	mul.f64 	%fd185, %fd45, %fd184;
	add.s64 	%rd119, %rd117, %rd13;
	ld.global.f64 	%fd186, [%rd119];
	fma.rn.f64 	%fd187, %fd185, %fd186, %fd183;
	st.global.f64 	[%rd14], %fd187;
	add.s64 	%rd120, %rd118, %rd13;
	ld.global.f64 	%fd188, [%rd120];
	mul.f64 	%fd189, %fd45, %fd188;
	mul.wide.s32 	%rd121, %r4, 8;
	add.s64 	%rd122, %rd115, %rd121;
	ld.global.f64 	%fd190, [%rd122];
	fma.rn.f64 	%fd191, %fd189, %fd190, %fd187;
	st.global.f64 	[%rd14], %fd191;
	add.s64 	%rd123, %rd120, %rd13;
	ld.global.f64 	%fd192, [%rd123];
	mul.f64 	%fd193, %fd45, %fd192;
	add.s64 	%rd124, %rd122, %rd13;
	ld.global.f64 	%fd194, [%rd124];
	fma.rn.f64 	%fd195, %fd193, %fd194, %fd191;
	st.global.f64 	[%rd14], %fd195;
	add.s64 	%rd125, %rd123, %rd13;
	ld.global.f64 	%fd196, [%rd125];
	mul.f64 	%fd197, %fd45, %fd196;
	add.s64 	%rd126, %rd124, %rd13;
	ld.global.f64 	%fd198, [%rd126];
	fma.rn.f64 	%fd199, %fd197, %fd198, %fd195;
	st.global.f64 	[%rd14], %fd199;
	add.s64 	%rd127, %rd125, %rd13;
	ld.global.f64 	%fd200, [%rd127];
	mul.f64 	%fd201, %fd45, %fd200;
	add.s64 	%rd128, %rd122, %rd121;
	ld.global.f64 	%fd202, [%rd128];
	fma.rn.f64 	%fd203, %fd201, %fd202, %fd199;
	st.global.f64 	[%rd14], %fd203;
	add.s64 	%rd129, %rd127, %rd13;
	ld.global.f64 	%fd204, [%rd129];
	mul.f64 	%fd205, %fd45, %fd204;
	add.s64 	%rd130, %rd128, %rd13;
	ld.global.f64 	%fd206, [%rd130];
	fma.rn.f64 	%fd207, %fd205, %fd206, %fd203;
	st.global.f64 	[%rd14], %fd207;
	add.s64 	%rd131, %rd129, %rd13;
	ld.global.f64 	%fd208, [%rd131];
	mul.f64 	%fd209, %fd45, %fd208;
	add.s64 	%rd132, %rd130, %rd13;
	ld.global.f64 	%fd210, [%rd132];
	fma.rn.f64 	%fd211, %fd209, %fd210, %fd207;
	st.global.f64 	[%rd14], %fd211;
	add.s64 	%rd133, %rd131, %rd13;
	ld.global.f64 	%fd212, [%rd133];
	mul.f64 	%fd213, %fd45, %fd212;
	add.s64 	%rd134, %rd128, %rd121;
	ld.global.f64 	%fd214, [%rd134];
	fma.rn.f64 	%fd215, %fd213, %fd214, %fd211;
	st.global.f64 	[%rd14], %fd215;
	add.s64 	%rd135, %rd133, %rd13;
	ld.global.f64 	%fd216, [%rd135];
	mul.f64 	%fd217, %fd45, %fd216;
	add.s64 	%rd136, %rd134, %rd13;
	ld.global.f64 	%fd218, [%rd136];
	fma.rn.f64 	%fd219, %fd217, %fd218, %fd215;
	st.global.f64 	[%rd14], %fd219;
	add.s64 	%rd137, %rd135, %rd13;
	ld.global.f64 	%fd220, [%rd137];
	mul.f64 	%fd221, %fd45, %fd220;
	add.s64 	%rd138, %rd136, %rd13;
	ld.global.f64 	%fd222, [%rd138];
	fma.rn.f64 	%fd539, %fd221, %fd222, %fd219;
	st.global.f64 	[%rd14], %fd539;
	add.s32 	%r179, %r179, 4;
	add.s32 	%r178, %r178, 4;
	setp.ne.s32 	%p15, %r178, %r56;
	@%p15 bra 	$L__BB0_39;
$L__BB0_40:
	setp.eq.s32 	%p16, %r54, 0;
	@%p16 bra 	$L__BB0_45;
	setp.eq.s32 	%p17, %r54, 1;
	@%p17 bra 	$L__BB0_43;
	mad.lo.s32 	%r120, %r179, %r3, %r60;
	mad.lo.s32 	%r121, %r179, %r4, %r63;
	mul.wide.s32 	%rd139, %r120, 8;
	add.s64 	%rd140, %rd1, %rd139;
	ld.global.f64 	%fd223, [%rd140];
	mul.f64 	%fd224, %fd45, %fd223;
	mul.wide.s32 	%rd141, %r121, 8;
	add.s64 	%rd142, %rd1, %rd141;
	ld.global.f64 	%fd225, [%rd142];
	fma.rn.f64 	%fd226, %fd224, %fd225, %fd539;
	st.global.f64 	[%rd14], %fd226;
	add.s64 	%rd143, %rd140, %rd13;
	ld.global.f64 	%fd227, [%rd143];
	mul.f64 	%fd228, %fd45, %fd227;
	add.s64 	%rd144, %rd142, %rd13;
	ld.global.f64 	%fd229, [%rd144];
	fma.rn.f64 	%fd230, %fd228, %fd229, %fd226;
	st.global.f64 	[%rd14], %fd230;
	add.s64 	%rd145, %rd143, %rd13;
	ld.global.f64 	%fd231, [%rd145];
	mul.f64 	%fd232, %fd45, %fd231;
	add.s64 	%rd146, %rd144, %rd13;
	ld.global.f64 	%fd233, [%rd146];
	fma.rn.f64 	%fd234, %fd232, %fd233, %fd230;
	st.global.f64 	[%rd14], %fd234;
	add.s64 	%rd147, %rd145, %rd13;
	ld.global.f64 	%fd235, [%rd147];
	mul.f64 	%fd236, %fd45, %fd235;
	mul.wide.s32 	%rd148, %r4, 8;
	add.s64 	%rd149, %rd142, %rd148;
	ld.global.f64 	%fd237, [%rd149];
	fma.rn.f64 	%fd238, %fd236, %fd237, %fd234;
	st.global.f64 	[%rd14], %fd238;
	add.s64 	%rd150, %rd147, %rd13;
	ld.global.f64 	%fd239, [%rd150];
	mul.f64 	%fd240, %fd45, %fd239;
	add.s64 	%rd151, %rd149, %rd13;
	ld.global.f64 	%fd241, [%rd151];
	fma.rn.f64 	%fd242, %fd240, %fd241, %fd238;
	st.global.f64 	[%rd14], %fd242;
	add.s64 	%rd152, %rd150, %rd13;
	ld.global.f64 	%fd243, [%rd152];
	mul.f64 	%fd244, %fd45, %fd243;
	add.s64 	%rd153, %rd151, %rd13;
	ld.global.f64 	%fd245, [%rd153];
	fma.rn.f64 	%fd539, %fd244, %fd245, %fd242;
	st.global.f64 	[%rd14], %fd539;
	add.s32 	%r179, %r179, 2;
$L__BB0_43:
	setp.eq.s32 	%p18, %r57, 0;
	@%p18 bra 	$L__BB0_45;
	mad.lo.s32 	%r122, %r179, %r3, %r60;
	mad.lo.s32 	%r123, %r179, %r4, %r63;
	mul.wide.s32 	%rd154, %r122, 8;
	add.s64 	%rd155, %rd1, %rd154;
	ld.global.f64 	%fd246, [%rd155];
	mul.f64 	%fd247, %fd45, %fd246;
	mul.wide.s32 	%rd156, %r123, 8;
	add.s64 	%rd157, %rd1, %rd156;
	ld.global.f64 	%fd248, [%rd157];
	fma.rn.f64 	%fd249, %fd247, %fd248, %fd539;
	st.global.f64 	[%rd14], %fd249;
	add.s64 	%rd158, %rd155, %rd13;
	ld.global.f64 	%fd250, [%rd158];
	mul.f64 	%fd251, %fd45, %fd250;
	add.s64 	%rd159, %rd157, %rd13;
	ld.global.f64 	%fd252, [%rd159];
	fma.rn.f64 	%fd253, %fd251, %fd252, %fd249;
	st.global.f64 	[%rd14], %fd253;
	add.s64 	%rd160, %rd158, %rd13;
	ld.global.f64 	%fd254, [%rd160];
	mul.f64 	%fd255, %fd45, %fd254;
	add.s64 	%rd161, %rd159, %rd13;
	ld.global.f64 	%fd256, [%rd161];
	fma.rn.f64 	%fd539, %fd255, %fd256, %fd253;
	st.global.f64 	[%rd14], %fd539;
$L__BB0_45:
	add.s32 	%r176, %r176, 1;
	setp.eq.s32 	%p19, %r176, %r93;
	@%p19 bra 	$L__BB0_46;
	bra.uni 	$L__BB0_37;
$L__BB0_46:
	add.s32 	%r175, %r175, 1;
	setp.eq.s32 	%p20, %r175, %r91;
	@%p20 bra 	$L__BB0_47;
	bra.uni 	$L__BB0_36;
$L__BB0_47:
	add.s32 	%r158, %r158, %r6;
	setp.lt.s32 	%p21, %r158, %r90;
	@%p21 bra 	$L__BB0_35;
	bra.uni 	$L__BB0_63;
$L__BB0_48:
	add.s32 	%r73, %r92, -1;
	and.b32  	%r74, %r92, 3;
	and.b32  	%r75, %r92, 2147483644;
	and.b32  	%r76, %r92, 1;
	mul.wide.s32 	%rd15, %r90, 8;
$L__BB0_49:
	mul.wide.s32 	%rd24, %r158, 8;
	add.s64 	%rd25, %rd7, %rd24;
	ld.global.f64 	%fd53, [%rd25];
	add.s64 	%rd26, %rd6, %rd24;
	ld.global.f64 	%fd54, [%rd26];
	add.s64 	%rd27, %rd5, %rd24;
	ld.global.f64 	%fd55, [%rd27];
	add.s64 	%rd28, %rd27, %rd15;
	ld.global.f64 	%fd56, [%rd28];
	add.s64 	%rd29, %rd28, %rd15;
	ld.global.f64 	%fd57, [%rd29];
	mov.b32 	%r182, 0;
$L__BB0_50:
	setp.gt.s32 	%p4, %r92, 0;
	mad.lo.s32 	%r98, %r182, %r90, %r158;
	mul.wide.s32 	%rd30, %r98, 8;
	add.s64 	%rd31, %rd4, %rd30;
	ld.global.f64 	%fd70, [%rd31];
	mad.lo.s32 	%r99, %r182, %r3, %r158;
	mad.lo.s32 	%r100, %r5, %r182, %r158;
	mul.wide.s32 	%rd32, %r99, 8;
	add.s64 	%rd33, %rd3, %rd32;
	ld.global.f64 	%fd71, [%rd33];
	add.s64 	%rd34, %rd33, %rd15;
	ld.global.f64 	%fd72, [%rd34];
	add.s64 	%rd35, %rd34, %rd15;
	ld.global.f64 	%fd73, [%rd35];
	mul.f64 	%fd74, %fd56, %fd72;
	fma.rn.f64 	%fd75, %fd55, %fd71, %fd74;
	fma.rn.f64 	%fd76, %fd57, %fd73, %fd75;
	add.f64 	%fd77, %fd76, %fd76;
	mul.f64 	%fd78, %fd54, %fd70;
	sub.f64 	%fd79, %fd78, %fd77;
	mul.wide.s32 	%rd36, %r100, 8;
	add.s64 	%rd16, %rd2, %rd36;
	st.global.f64 	[%rd16], %fd79;
	mul.f64 	%fd80, %fd53, %fd70;
	add.s64 	%rd37, %rd16, %rd15;
	st.global.f64 	[%rd37], %fd80;
	add.s64 	%rd38, %rd37, %rd15;
	st.global.f64 	[%rd38], %fd71;
	add.s64 	%rd39, %rd38, %rd15;
	st.global.f64 	[%rd39], %fd72;
	add.s64 	%rd40, %rd39, %rd15;
	st.global.f64 	[%rd40], %fd73;
	mad.lo.s32 	%r79, %r182, %r4, %r158;
	@%p4 bra 	$L__BB0_51;
	bra.uni 	$L__BB0_61;
$L__BB0_51:
	ld.global.f64 	%fd546, [%rd16];
	mov.b32 	%r183, 0;
$L__BB0_52:
	setp.lt.u32 	%p5, %r73, 3;
	mad.lo.s32 	%r103, %r183, %r90, %r158;
	mul.wide.s32 	%rd41, %r103, 8;
	add.s64 	%rd42, %rd4, %rd41;
	ld.global.f64 	%fd59, [%rd42];
	mad.lo.s32 	%r81, %r183, %r3, %r158;
	mov.b32 	%r186, 0;
	@%p5 bra 	$L__BB0_55;
	mov.b32 	%r184, 0;
$L__BB0_54:
	.pragma "nounroll";
	mad.lo.s32 	%r105, %r184, %r3, %r79;
	mad.lo.s32 	%r106, %r184, %r4, %r81;
	mul.wide.s32 	%rd43, %r105, 8;
	add.s64 	%rd44, %rd1, %rd43;
	ld.global.f64 	%fd82, [%rd44];
	mul.f64 	%fd83, %fd59, %fd82;
	mul.wide.s32 	%rd45, %r106, 8;
	add.s64 	%rd46, %rd1, %rd45;
	ld.global.f64 	%fd84, [%rd46];
	fma.rn.f64 	%fd85, %fd83, %fd84, %fd546;
	st.global.f64 	[%rd16], %fd85;
	add.s64 	%rd47, %rd44, %rd15;
	ld.global.f64 	%fd86, [%rd47];
	mul.f64 	%fd87, %fd59, %fd86;
	add.s64 	%rd48, %rd46, %rd15;
	ld.global.f64 	%fd88, [%rd48];
	fma.rn.f64 	%fd89, %fd87, %fd88, %fd85;
	st.global.f64 	[%rd16], %fd89;
	add.s64 	%rd49, %rd47, %rd15;
	ld.global.f64 	%fd90, [%rd49];
	mul.f64 	%fd91, %fd59, %fd90;
	add.s64 	%rd50, %rd48, %rd15;
	ld.global.f64 	%fd92, [%rd50];
	fma.rn.f64 	%fd93, %fd91, %fd92, %fd89;
	st.global.f64 	[%rd16], %fd93;
	add.s64 	%rd51, %rd49, %rd15;
	ld.global.f64 	%fd94, [%rd51];
	mul.f64 	%fd95, %fd59, %fd94;
	mul.wide.s32 	%rd52, %r4, 8;
	add.s64 	%rd53, %rd46, %rd52;
	ld.global.f64 	%fd96, [%rd53];
	fma.rn.f64 	%fd97, %fd95, %fd96, %fd93;
	st.global.f64 	[%rd16], %fd97;
	add.s64 	%rd54, %rd51, %rd15;
	ld.global.f64 	%fd98, [%rd54];
	mul.f64 	%fd99, %fd59, %fd98;
	add.s64 	%rd55, %rd53, %rd15;
	ld.global.f64 	%fd100, [%rd55];
	fma.rn.f64 	%fd101, %fd99, %fd100, %fd97;
	st.global.f64 	[%rd16], %fd101;
	add.s64 	%rd56, %rd54, %rd15;
	ld.global.f64 	%fd102, [%rd56];
	mul.f64 	%fd103, %fd59, %fd102;
	add.s64 	%rd57, %rd55, %rd15;
	ld.global.f64 	%fd104, [%rd57];
	fma.rn.f64 	%fd105, %fd103, %fd104, %fd101;
	st.global.f64 	[%rd16], %fd105;
	add.s64 	%rd58, %rd56, %rd15;
	ld.global.f64 	%fd106, [%rd58];
	mul.f64 	%fd107, %fd59, %fd106;
	add.s64 	%rd59, %rd53, %rd52;
	ld.global.f64 	%fd108, [%rd59];
	fma.rn.f64 	%fd109, %fd107, %fd108, %fd105;
	st.global.f64 	[%rd16], %fd109;
	add.s64 	%rd60, %rd58, %rd15;
	ld.global.f64 	%fd110, [%rd60];
	mul.f64 	%fd111, %fd59, %fd110;
	add.s64 	%rd61, %rd59, %rd15;
	ld.global.f64 	%fd112, [%rd61];
	fma.rn.f64 	%fd113, %fd111, %fd112, %fd109;
	st.global.f64 	[%rd16], %fd113;
	add.s64 	%rd62, %rd60, %rd15;
	ld.global.f64 	%fd114, [%rd62];
	mul.f64 	%fd115, %fd59, %fd114;
	add.s64 	%rd63, %rd61, %rd15;
	ld.global.f64 	%fd116, [%rd63];
	fma.rn.f64 	%fd117, %fd115, %fd116, %fd113;
	st.global.f64 	[%rd16], %fd117;
	add.s64 	%rd64, %rd62, %rd15;
	ld.global.f64 	%fd118, [%rd64];
	mul.f64 	%fd119, %fd59, %fd118;
	add.s64 	%rd65, %rd59, %rd52;
	ld.global.f64 	%fd120, [%rd65];
	fma.rn.f64 	%fd121, %fd119, %fd120, %fd117;
	st.global.f64 	[%rd16], %fd121;
	add.s64 	%rd66, %rd64, %rd15;
	ld.global.f64 	%fd122, [%rd66];
	mul.f64 	%fd123, %fd59, %fd122;
	add.s64 	%rd67, %rd65, %rd15;
	ld.global.f64 	%fd124, [%rd67];
	fma.rn.f64 	%fd125, %fd123, %fd124, %fd121;
	st.global.f64 	[%rd16], %fd125;
	add.s64 	%rd68, %rd66, %rd15;
	ld.global.f64 	%fd126, [%rd68];
	mul.f64 	%fd127, %fd59, %fd126;
	add.s64 	%rd69, %rd67, %rd15;
	ld.global.f64 	%fd128, [%rd69];
	fma.rn.f64 	%fd546, %fd127, %fd128, %fd125;
	st.global.f64 	[%rd16], %fd546;
	add.s32 	%r184, %r184, 4;
	setp.ne.s32 	%p6, %r184, %r75;
	mov.u32 	%r186, %r75;
	@%p6 bra 	$L__BB0_54;
$L__BB0_55:
	setp.eq.s32 	%p7, %r74, 0;
	@%p7 bra 	$L__BB0_60;
	setp.eq.s32 	%p8, %r74, 1;
	@%p8 bra 	$L__BB0_58;
	mad.lo.s32 	%r107, %r186, %r3, %r79;
	mad.lo.s32 	%r108, %r186, %r4, %r81;
	mul.wide.s32 	%rd70, %r107, 8;
	add.s64 	%rd71, %rd1, %rd70;
	ld.global.f64 	%fd130, [%rd71];
	mul.f64 	%fd131, %fd59, %fd130;
	mul.wide.s32 	%rd72, %r108, 8;
	add.s64 	%rd73, %rd1, %rd72;
	ld.global.f64 	%fd132, [%rd73];
	fma.rn.f64 	%fd133, %fd131, %fd132, %fd546;
	st.global.f64 	[%rd16], %fd133;
	add.s64 	%rd74, %rd71, %rd15;
	ld.global.f64 	%fd134, [%rd74];
	mul.f64 	%fd135, %fd59, %fd134;
	add.s64 	%rd75, %rd73, %rd15;
	ld.global.f64 	%fd136, [%rd75];
	fma.rn.f64 	%fd137, %fd135, %fd136, %fd133;
	st.global.f64 	[%rd16], %fd137;
	add.s64 	%rd76, %rd74, %rd15;
	ld.global.f64 	%fd138, [%rd76];
	mul.f64 	%fd139, %fd59, %fd138;
	add.s64 	%rd77, %rd75, %rd15;
	ld.global.f64 	%fd140, [%rd77];
	fma.rn.f64 	%fd141, %fd139, %fd140, %fd137;
	st.global.f64 	[%rd16], %fd141;
	add.s64 	%rd78, %rd76, %rd15;
	ld.global.f64 	%fd142, [%rd78];
	mul.f64 	%fd143, %fd59, %fd142;
	mul.wide.s32 	%rd79, %r4, 8;
	add.s64 	%rd80, %rd73, %rd79;
	ld.global.f64 	%fd144, [%rd80];
	fma.rn.f64 	%fd145, %fd143, %fd144, %fd141;
	st.global.f64 	[%rd16], %fd145;
	add.s64 	%rd81, %rd78, %rd15;
	ld.global.f64 	%fd146, [%rd81];
	mul.f64 	%fd147, %fd59, %fd146;
	add.s64 	%rd82, %rd80, %rd15;
	ld.global.f64 	%fd148, [%rd82];
	fma.rn.f64 	%fd149, %fd147, %fd148, %fd145;
	st.global.f64 	[%rd16], %fd149;
	add.s64 	%rd83, %rd81, %rd15;
	ld.global.f64 	%fd150, [%rd83];
	mul.f64 	%fd151, %fd59, %fd150;
	add.s64 	%rd84, %rd82, %rd15;
	ld.global.f64 	%fd152, [%rd84];
	fma.rn.f64 	%fd546, %fd151, %fd152, %fd149;
	st.global.f64 	[%rd16], %fd546;
	add.s32 	%r186, %r186, 2;
$L__BB0_58:
	setp.eq.s32 	%p9, %r76, 0;
	@%p9 bra 	$L__BB0_60;
	mad.lo.s32 	%r109, %r186, %r3, %r79;
	mad.lo.s32 	%r110, %r186, %r4, %r81;
	mul.wide.s32 	%rd85, %r109, 8;
	add.s64 	%rd86, %rd1, %rd85;
	ld.global.f64 	%fd153, [%rd86];
	mul.f64 	%fd154, %fd59, %fd153;
	mul.wide.s32 	%rd87, %r110, 8;
	add.s64 	%rd88, %rd1, %rd87;
	ld.global.f64 	%fd155, [%rd88];
	fma.rn.f64 	%fd156, %fd154, %fd155, %fd546;
	st.global.f64 	[%rd16], %fd156;
	add.s64 	%rd89, %rd86, %rd15;
	ld.global.f64 	%fd157, [%rd89];
	mul.f64 	%fd158, %fd59, %fd157;
	add.s64 	%rd90, %rd88, %rd15;
	ld.global.f64 	%fd159, [%rd90];
	fma.rn.f64 	%fd160, %fd158, %fd159, %fd156;
	st.global.f64 	[%rd16], %fd160;
	add.s64 	%rd91, %rd89, %rd15;
	ld.global.f64 	%fd161, [%rd91];
	mul.f64 	%fd162, %fd59, %fd161;
	add.s64 	%rd92, %rd90, %rd15;
	ld.global.f64 	%fd163, [%rd92];
	fma.rn.f64 	%fd546, %fd162, %fd163, %fd160;
	st.global.f64 	[%rd16], %fd546;
$L__BB0_60:
	add.s32 	%r183, %r183, 1;
	setp.ne.s32 	%p10, %r183, %r92;
	@%p10 bra 	$L__BB0_52;
$L__BB0_61:
	add.s32 	%r182, %r182, 1;
	setp.eq.s32 	%p11, %r182, %r91;
	@%p11 bra 	$L__BB0_62;
	bra.uni 	$L__BB0_50;
$L__BB0_62:
	add.s32 	%r158, %r158, %r6;
	setp.lt.s32 	%p12, %r158, %r90;
	@%p12 bra 	$L__BB0_49;
$L__BB0_63:
	ret;

}


// ===== COMPILED SASS (sm_100) =====

	.target	sm_100

	.elftype	@"ET_EXEC"


//--------------------- .note.nv.tkinfo           --------------------------
	.section	.note.nv.tkinfo,"",@"SHT_NOTE"
	.sectionflags	@"SHF_NOTE_NV_TKINFO"
	.tkinfo
        /*0018*/ 	.word	0x00000002
        /*0030*/ 	.string	""
        /*0030*/ 	.string	"ptxas"
        /*0030*/ 	.string	"Cuda compilation tools, release 13.0, V13.0.88"
        /*0030*/ 	.string	"Build cuda_13.0.r13.0/compiler.36424714_0"
        /*0030*/ 	.string	"-arch sm_100 -m 64 "



//--------------------- .note.nv.cuinfo           --------------------------
	.section	.note.nv.cuinfo,"",@"SHT_NOTE"
	.sectionflags	@"SHF_NOTE_NV_CUINFO"
        /*0018*/ 	.short	0x0002
        /*001a*/ 	.short	0x0064
        /*001c*/ 	.short	0x0082
	.zero		2


//--------------------- .nv.info                  --------------------------
	.section	.nv.info,"",@"SHT_CUDA_INFO"
	.align	4


	//----- nvinfo : EIATTR_REGCOUNT
	.align		4
        /*0000*/ 	.byte	0x04, 0x2f
        /*0002*/ 	.short	(.L_1 - .L_0)
	.align		4
.L_0:
        /*0004*/ 	.word	index@(_Z20no_1e_tmpF_os_kerneliiiiPdS_S_S_S_S_S_)
        /*0008*/ 	.word	0x0000003b


	//----- nvinfo : EIATTR_FRAME_SIZE
	.align		4
.L_1:
        /*000c*/ 	.byte	0x04, 0x11
        /*000e*/ 	.short	(.L_3 - .L_2)
	.align		4
.L_2:
        /*0010*/ 	.word	index@(_Z20no_1e_tmpF_os_kerneliiiiPdS_S_S_S_S_S_)
        /*0014*/ 	.word	0x00000000


	//----- nvinfo : EIATTR_MIN_STACK_SIZE
	.align		4
.L_3:
        /*0018*/ 	.byte	0x04, 0x12
        /*001a*/ 	.short	(.L_5 - .L_4)
	.align		4
.L_4:
        /*001c*/ 	.word	index@(_Z20no_1e_tmpF_os_kerneliiiiPdS_S_S_S_S_S_)
        /*0020*/ 	.word	0x00000000
.L_5:


//--------------------- .nv.compat                --------------------------
	.section	.nv.compat,"",@"SHT_CUDA_COMPAT_INFO"
	.align	4
        /*0000*/ 	.byte	0x02, 0x09, 0x00, 0x00, 0x02, 0x02, 0x01, 0x00, 0x02, 0x05, 0x05, 0x00, 0x03, 0x07, 0x01, 0x01
        /*0010*/ 	.byte	0x02, 0x03, 0x00, 0x00, 0x02, 0x06, 0x01, 0x00, 0x04, 0x0b, 0x08, 0x00, 0x01, 0x00, 0x00, 0x00
        /*0020*/ 	.byte	0x00, 0x00, 0x00, 0x00


//--------------------- .nv.info._Z20no_1e_tmpF_os_kerneliiiiPdS_S_S_S_S_S_ --------------------------
	.section	.nv.info._Z20no_1e_tmpF_os_kerneliiiiPdS_S_S_S_S_S_,"",@"SHT_CUDA_INFO"
	.sectionflags	@""
	.align	4


	//----- nvinfo : EIATTR_CUDA_API_VERSION
	.align		4
        /*0000*/ 	.byte	0x04, 0x37
        /*0002*/ 	.short	(.L_7 - .L_6)
.L_6:
        /*0004*/ 	.word	0x00000082


	//----- nvinfo : EIATTR_KPARAM_INFO
	.align		4
.L_7:
        /*0008*/ 	.byte	0x04, 0x17
        /*000a*/ 	.short	(.L_9 - .L_8)
.L_8:
        /*000c*/ 	.word	0x00000000
        /*0010*/ 	.short	0x000a
        /*0012*/ 	.short	0x0040
        /*0014*/ 	.byte	0x00, 0xf5, 0x21, 0x00


	//----- nvinfo : EIATTR_KPARAM_INFO
	.align		4
.L_9:
        /*0018*/ 	.byte	0x04, 0x17
        /*001a*/ 	.short	(.L_11 - .L_10)
.L_10:
        /*001c*/ 	.word	0x00000000
        /*0020*/ 	.short	0x0009
        /*0022*/ 	.short	0x0038
        /*0024*/ 	.byte	0x00, 0xf5, 0x21, 0x00


	//----- nvinfo : EIATTR_KPARAM_INFO
	.align		4
.L_11:
        /*0028*/ 	.byte	0x04, 0x17
        /*002a*/ 	.short	(.L_13 - .L_12)
.L_12:
        /*002c*/ 	.word	0x00000000
        /*0030*/ 	.short	0x0008
        /*0032*/ 	.short	0x0030
        /*0034*/ 	.byte	0x00, 0xf5, 0x21, 0x00


	//----- nvinfo : EIATTR_KPARAM_INFO
	.align		4
.L_13:
        /*0038*/ 	.byte	0x04, 0x17
        /*003a*/ 	.short	(.L_15 - .L_14)
.L_14:
        /*003c*/ 	.word	0x00000000
        /*0040*/ 	.short	0x0007
        /*0042*/ 	.short	0x0028
        /*0044*/ 	.byte	0x00, 0xf5, 0x21, 0x00


	//----- nvinfo : EIATTR_KPARAM_INFO
	.align		4
.L_15:
        /*0048*/ 	.byte	0x04, 0x17
        /*004a*/ 	.short	(.L_17 - .L_16)
.L_16:
        /*004c*/ 	.word	0x00000000
        /*0050*/ 	.short	0x0006
        /*0052*/ 	.short	0x0020
        /*0054*/ 	.byte	0x00, 0xf5, 0x21, 0x00


	//----- nvinfo : EIATTR_KPARAM_INFO
	.align		4
.L_17:
        /*0058*/ 	.byte	0x04, 0x17
        /*005a*/ 	.short	(.L_19 - .L_18)
.L_18:
        /*005c*/ 	.word	0x00000000
        /*0060*/ 	.short	0x0005
        /*0062*/ 	.short	0x0018
        /*0064*/ 	.byte	0x00, 0xf5, 0x21, 0x00


	//----- nvinfo : EIATTR_KPARAM_INFO
	.align		4
.L_19:
        /*0068*/ 	.byte	0x04, 0x17
        /*006a*/ 	.short	(.L_21 - .L_20)
.L_20:
        /*006c*/ 	.word	0x00000000
        /*0070*/ 	.short	0x0004
        /*0072*/ 	.short	0x0010
        /*0074*/ 	.byte	0x00, 0xf5, 0x21, 0x00


	//----- nvinfo : EIATTR_KPARAM_INFO
	.align		4
.L_21:
        /*0078*/ 	.byte	0x04, 0x17
        /*007a*/ 	.short	(.L_23 - .L_22)
.L_22:
        /*007c*/ 	.word	0x00000000
        /*0080*/ 	.short	0x0003
        /*0082*/ 	.short	0x000c
        /*0084*/ 	.byte	0x00, 0xf0, 0x11, 0x00


	//----- nvinfo : EIATTR_KPARAM_INFO
	.align		4
.L_23:
        /*0088*/ 	.byte	0x04, 0x17
        /*008a*/ 	.short	(.L_25 - .L_24)
.L_24:
        /*008c*/ 	.word	0x00000000
        /*0090*/ 	.short	0x0002
        /*0092*/ 	.short	0x0008
        /*0094*/ 	.byte	0x00, 0xf0, 0x11, 0x00


	//----- nvinfo : EIATTR_KPARAM_INFO
	.align		4
.L_25:
        /*0098*/ 	.byte	0x04, 0x17
        /*009a*/ 	.short	(.L_27 - .L_26)
.L_26:
        /*009c*/ 	.word	0x00000000
        /*00a0*/ 	.short	0x0001
        /*00a2*/ 	.short	0x0004
        /*00a4*/ 	.byte	0x00, 0xf0, 0x11, 0x00


	//----- nvinfo : EIATTR_KPARAM_INFO
	.align		4
.L_27:
        /*00a8*/ 	.byte	0x04, 0x17
        /*00aa*/ 	.short	(.L_29 - .L_28)
.L_28:
        /*00ac*/ 	.word	0x00000000
        /*00b0*/ 	.short	0x0000
        /*00b2*/ 	.short	0x0000
        /*00b4*/ 	.byte	0x00, 0xf0, 0x11, 0x00


	//----- nvinfo : EIATTR_SPARSE_MMA_MASK
	.align		4
.L_29:
        /*00b8*/ 	.byte	0x03, 0x50
        /*00ba*/ 	.short	0x0000


	//----- nvinfo : EIATTR_MAXREG_COUNT
	.align		4
        /*00bc*/ 	.byte	0x03, 0x1b
        /*00be*/ 	.short	0x00ff


	//----- nvinfo : EIATTR_MERCURY_ISA_VERSION
	.align		4
        /*00c0*/ 	.byte	0x03, 0x5f
        /*00c2*/ 	.short	0x0101


	//----- nvinfo : EIATTR_VRC_CTA_INIT_COUNT
	.align		4
        /*00c4*/ 	.byte	0x02, 0x4a
	.zero		1
	.zero		1


	//----- nvinfo : EIATTR_EXIT_INSTR_OFFSETS
	.align		4
        /*00c8*/ 	.byte	0x04, 0x1c
        /*00ca*/ 	.short	(.L_31 - .L_30)


	//   ....[0]....
.L_30:
        /*00cc*/ 	.word	0x00000070


	//   ....[1]....
        /*00d0*/ 	.word	0x000000c0


	//   ....[2]....
        /*00d4*/ 	.word	0x00002760


	//   ....[3]....
        /*00d8*/ 	.word	0x000036e0


	//   ....[4]....
        /*00dc*/ 	.word	0x00004660


	//----- nvinfo : EIATTR_CRS_STACK_SIZE
	.align		4
.L_31:
        /*00e0*/ 	.byte	0x04, 0x1e
        /*00e2*/ 	.short	(.L_33 - .L_32)
.L_32:
        /*00e4*/ 	.word	0x00000000


	//----- nvinfo : EIATTR_CBANK_PARAM_SIZE
	.align		4
.L_33:
        /*00e8*/ 	.byte	0x03, 0x19
        /*00ea*/ 	.short	0x0048


	//----- nvinfo : EIATTR_PARAM_CBANK
	.align		4
        /*00ec*/ 	.byte	0x04, 0x0a
        /*00ee*/ 	.short	(.L_35 - .L_34)
	.align		4
.L_34:
        /*00f0*/ 	.word	index@(.nv.constant0._Z20no_1e_tmpF_os_kerneliiiiPdS_S_S_S_S_S_)
        /*00f4*/ 	.short	0x0380
        /*00f6*/ 	.short	0x0048


	//----- nvinfo : EIATTR_SW_WAR
	.align		4
.L_35:
        /*00f8*/ 	.byte	0x04, 0x36
        /*00fa*/ 	.short	(.L_37 - .L_36)
.L_36:
        /*00fc*/ 	.word	0x00000008
.L_37:


//--------------------- .nv.callgraph             --------------------------
	.section	.nv.callgraph,"",@"SHT_CUDA_CALLGRAPH"
	.align	4
	.sectionentsize	8
	.align		4
        /*0000*/ 	.word	0x00000000
	.align		4
        /*0004*/ 	.word	0xffffffff
	.align		4
        /*0008*/ 	.word	0x00000000
	.align		4
        /*000c*/ 	.word	0xfffffffe
	.align		4
        /*0010*/ 	.word	0x00000000
	.align		4
        /*0014*/ 	.word	0xfffffffd
	.align		4
        /*0018*/ 	.word	0x00000000
	.align		4
        /*001c*/ 	.word	0xfffffffc


//--------------------- .text._Z20no_1e_tmpF_os_kerneliiiiPdS_S_S_S_S_S_ --------------------------
	.section	.text._Z20no_1e_tmpF_os_kerneliiiiPdS_S_S_S_S_S_,"ax",@progbits
	.align	128
        .global         _Z20no_1e_tmpF_os_kerneliiiiPdS_S_S_S_S_S_
        .type           _Z20no_1e_tmpF_os_kerneliiiiPdS_S_S_S_S_S_,@function
        .size           _Z20no_1e_tmpF_os_kerneliiiiPdS_S_S_S_S_S_,(.L_x_34 - _Z20no_1e_tmpF_os_kerneliiiiPdS_S_S_S_S_S_)
        .other          _Z20no_1e_tmpF_os_kerneliiiiPdS_S_S_S_S_S_,@"STO_CUDA_ENTRY STV_DEFAULT"
_Z20no_1e_tmpF_os_kerneliiiiPdS_S_S_S_S_S_:
.text._Z20no_1e_tmpF_os_kerneliiiiPdS_S_S_S_S_S_:
[----:B------:R-:W-:Y:S01]  /*0000*/  LDC R1, c[0x0][0x37c] ;  /* 0x0000df00ff017b82 */ /* 0x000fe20000000800 */
[----:B------:R-:W0:Y:S07]  /*0010*/  S2R R3, SR_TID.X ;  /* 0x0000000000037919 */ /* 0x000e2e0000002100 */
[----:B------:R-:W0:Y:S01]  /*0020*/  S2UR UR4, SR_CTAID.X ;  /* 0x00000000000479c3 */ /* 0x000e220000002500 */
[----:B------:R-:W1:Y:S07]  /*0030*/  LDCU UR5, c[0x0][0x380] ;  /* 0x00007000ff0577ac */ /* 0x000e6e0008000800 */
[----:B------:R-:W0:Y:S02]  /*0040*/  LDC R0, c[0x0][0x360] ;  /* 0x0000d800ff007b82 */ /* 0x000e240000000800 */
[----:B0-----:R-:W-:-:S05]  /*0050*/  IMAD R3, R0, UR4, R3 ;  /* 0x0000000400037c24 */ /* 0x001fca000f8e0203 */
[----:B-1----:R-:W-:-:S13]  /*0060*/  ISETP.GE.AND P0, PT, R3, UR5, PT ;  /* 0x0000000503007c0c */ /* 0x002fda000bf06270 */
[----:B------:R-:W-:Y:S05]  /*0070*/  @P0 EXIT ;  /* 0x000000000000094d */ /* 0x000fea0003800000 */
[----:B------:R-:W0:Y:S01]  /*0080*/  LDC R2, c[0x0][0x384] ;  /* 0x0000e100ff027b82 */ /* 0x000e220000000800 */
[----:B------:R-:W1:Y:S02]  /*0090*/  LDCU UR4, c[0x0][0x370] ;  /* 0x00006e00ff0477ac */ /* 0x000e640008000800 */
[----:B-1----:R-:W-:Y:S01]  /*00a0*/  IMAD R0, R0, UR4, RZ ;  /* 0x0000000400007c24 */ /* 0x002fe2000f8e02ff */
[----:B0-----:R-:W-:-:S13]  /*00b0*/  ISETP.GE.AND P0, PT, R2, 0x1, PT ;  /* 0x000000010200780c */ /* 0x001fda0003f06270 */
[----:B------:R-:W-:Y:S05]  /*00c0*/  @!P0 EXIT ;  /* 0x000000000000894d */ /* 0x000fea0003800000 */
[----:B------:R-:W0:Y:S01]  /*00d0*/  LDCU.64 UR6, c[0x0][0x388] ;  /* 0x00007100ff0677ac */ /* 0x000e220008000a00 */
[----:B------:R-:W-:Y:S01]  /*00e0*/  UIMAD UR10, UR5, 0x3, URZ ;  /* 0x00000003050a78a4 */ /* 0x000fe2000f8e02ff */
[----:B------:R-:W1:Y:S05]  /*00f0*/  LDCU.64 UR8, c[0x0][0x358] ;  /* 0x00006b00ff0877ac */ /* 0x000e6a0008000a00 */
[----:B------:R-:W-:Y:S01]  /*0100*/  IMAD R2, R2, UR10, RZ ;  /* 0x0000000a02027c24 */ /* 0x000fe2000f8e02ff */
[----:B0-----:R-:W-:-:S09]  /*0110*/  UISETP.GE.AND UP0, UPT, UR6, UR7, UPT ;  /* 0x000000070600728c */ /* 0x001fd2000bf06270 */
[----:B-1----:R-:W-:Y:S05]  /*0120*/  BRA.U UP0, `(.L_x_0) ;  /* 0x0000003500707547 */ /* 0x002fea000b800000 */
[----:B------:R-:W-:-:S09]  /*0130*/  UISETP.GE.AND UP0, UPT, UR6, 0x1, UPT ;  /* 0x000000010600788c */ /* 0x000fd2000bf06270 */
[----:B------:R-:W-:Y:S05]  /*0140*/  BRA.U !UP0, `(.L_x_1) ;  /* 0x0000002508887547 */ /* 0x000fea000b800000 */
[----:B------:R-:W-:Y:S02]  /*0150*/  UIADD3 UR7, UPT, UPT, UR6, -0x1, URZ ;  /* 0xffffffff06077890 */ /* 0x000fe4000fffe0ff */
[----:B------:R-:W-:Y:S02]  /*0160*/  ULOP3.LUT UR11, UR6, 0x1, URZ, 0xc0, !UPT ;  /* 0x00000001060b7892 */ /* 0x000fe4000f8ec0ff */
[----:B------:R-:W-:Y:S02]  /*0170*/  ULOP3.LUT UR4, UR6, 0x7ffffffe, URZ, 0xc0, !UPT ;  /* 0x7ffffffe06047892 */ /* 0x000fe4000f8ec0ff */
[----:B------:R-:W-:-:S12]  /*0180*/  UIMAD UR5, UR5, 0xc, URZ ;  /* 0x0000000c050578a4 */ /* 0x000fd8000f8e02ff */
.L_x_17:
[----:B0-----:R-:W0:Y:S08]  /*0190*/  LDC.64 R26, c[0x0][0x3b0] ;  /* 0x0000ec00ff1a7b82 */ /* 0x001e300000000a00 */
[----:B-1----:R-:W1:Y:S08]  /*01a0*/  LDC R19, c[0x0][0x380] ;  /* 0x0000e000ff137b82 */ /* 0x002e700000000800 */
[----:B--2---:R-:W2:Y:S08]  /*01b0*/  LDC.64 R24, c[0x0][0x390] ;  /* 0x0000e400ff187b82 */ /* 0x004eb00000000a00 */
[----:B---3--:R-:W3:Y:S01]  /*01c0*/  LDC.64 R22, c[0x0][0x3a8] ;  /* 0x0000ea00ff167b82 */ /* 0x008ee20000000a00 */
[----:B0-----:R-:W-:-:S04]  /*01d0*/  IMAD.WIDE R26, R3, 0x8, R26 ;  /* 0x00000008031a7825 */ /* 0x001fc800078e021a */
[C---:B-1----:R-:W-:Y:S02]  /*01e0*/  IMAD.WIDE R20, R19.reuse, 0x8, R26 ;  /* 0x0000000813147825 */ /* 0x042fe400078e021a */
[----:B------:R-:W5:Y:S02]  /*01f0*/  LDG.E.64 R26, desc[UR8][R26.64] ;  /* 0x000000081a1a7981 */ /* 0x000f64000c1e1b00 */
[----:B------:R-:W-:Y:S02]  /*0200*/  IMAD.WIDE R18, R19, 0x8, R20 ;  /* 0x0000000813127825 */ /* 0x000fe400078e0214 */
[----:B------:R-:W5:Y:S02]  /*0210*/  LDG.E.64 R20, desc[UR8][R20.64] ;  /* 0x0000000814147981 */ /* 0x000f64000c1e1b00 */
[C---:B--2---:R-:W-:Y:S02]  /*0220*/  IMAD.WIDE R24, R3.reuse, 0x8, R24 ;  /* 0x0000000803187825 */ /* 0x044fe400078e0218 */
[----:B------:R-:W5:Y:S02]  /*0230*/  LDG.E.64 R18, desc[UR8][R18.64] ;  /* 0x0000000812127981 */ /* 0x000f64000c1e1b00 */
[----:B---3--:R-:W-:-:S02]  /*0240*/  IMAD.WIDE R22, R3, 0x8, R22 ;  /* 0x0000000803167825 */ /* 0x008fc400078e0216 */
[----:B------:R-:W5:Y:S04]  /*0250*/  LDG.E.64 R24, desc[UR8][R24.64] ;  /* 0x0000000818187981 */ /* 0x000f68000c1e1b00 */
[----:B------:R-:W5:Y:S01]  /*0260*/  LDG.E.64 R22, desc[UR8][R22.64] ;  /* 0x0000000816167981 */ /* 0x000f62000c1e1b00 */
[----:B----4-:R-:W-:-:S07]  /*0270*/  HFMA2 R4, -RZ, RZ, 0, 0 ;  /* 0x00000000ff047431 */ /* 0x010fce00000001ff */
.L_x_16:
[----:B0-----:R-:W0:Y:S01]  /*0280*/  LDC.64 R10, c[0x0][0x3b8] ;  /* 0x0000ee00ff0a7b82 */ /* 0x001e220000000a00 */
[----:B------:R-:W-:Y:S01]  /*0290*/  IMAD R5, R4, UR10, R3 ;  /* 0x0000000a04057c24 */ /* 0x000fe2000f8e0203 */
[----:B-1----:R-:W1:Y:S06]  /*02a0*/  LDCU UR6, c[0x0][0x380] ;  /* 0x00007000ff0677ac */ /* 0x002e6c0008000800 */
[----:B--2---:R-:W2:Y:S08]  /*02b0*/  LDC R39, c[0x0][0x380] ;  /* 0x0000e000ff277b82 */ /* 0x004eb00000000800 */
[----:B---3--:R-:W3:Y:S01]  /*02c0*/  LDC.64 R6, c[0x0][0x398] ;  /* 0x0000e600ff067b82 */ /* 0x008ee20000000a00 */
[----:B0-----:R-:W-:-:S07]  /*02d0*/  IMAD.WIDE R10, R5, 0x8, R10 ;  /* 0x00000008050a7825 */ /* 0x001fce00078e020a */
[----:B------:R-:W0:Y:S01]  /*02e0*/  LDC.64 R28, c[0x0][0x3c0] ;  /* 0x0000f000ff1c7b82 */ /* 0x000e220000000a00 */
[C---:B--2---:R-:W-:Y:S02]  /*02f0*/  IMAD.WIDE R12, R39.reuse, 0x8, R10 ;  /* 0x00000008270c7825 */ /* 0x044fe400078e020a */
[----:B------:R-:W2:Y:S04]  /*0300*/  LDG.E.64 R10, desc[UR8][R10.64] ;  /* 0x000000080a0a7981 */ /* 0x000ea8000c1e1b00 */
[----:B----4-:R-:W4:Y:S01]  /*0310*/  LDG.E.64 R8, desc[UR8][R12.64] ;  /* 0x000000080c087981 */ /* 0x010f22000c1e1b00 */
[----:B------:R-:W-:-:S06]  /*0320*/  IMAD.WIDE R14, R39, 0x8, R12 ;  /* 0x00000008270e7825 */ /* 0x000fcc00078e020c */
[----:B------:R-:W2:Y:S01]  /*0330*/  LDG.E.64 R14, desc[UR8][R14.64] ;  /* 0x000000080e0e7981 */ /* 0x000ea2000c1e1b00 */
[----:B------:R-:W-:-:S04]  /*0340*/  IMAD R5, R4, R39, R3 ;  /* 0x0000002704057224 */ /* 0x000fc800078e0203 */
[----:B---3--:R-:W-:-:S06]  /*0350*/  IMAD.WIDE R6, R5, 0x8, R6 ;  /* 0x0000000805067825 */ /* 0x008fcc00078e0206 */
[----:B------:R-:W3:Y:S01]  /*0360*/  LDG.E.64 R6, desc[UR8][R6.64] ;  /* 0x0000000806067981 */ /* 0x000ee2000c1e1b00 */
[----:B-1----:R-:W-:Y:S01]  /*0370*/  UIMAD UR6, UR6, 0x5, URZ ;  /* 0x00000005060678a4 */ /* 0x002fe2000f8e02ff */
[----:B----45:R-:W-:-:S08]  /*0380*/  DMUL R16, R20, R8 ;  /* 0x0000000814107228 */ /* 0x030fd00000000000 */
[----:B--2---:R-:W-:Y:S01]  /*0390*/  DFMA R12, R26, R10, R16 ;  /* 0x0000000a1a0c722b */ /* 0x004fe20000000010 */
[----:B------:R-:W-:-:S04]  /*03a0*/  IMAD R17, R4, UR6, R3 ;  /* 0x0000000604117c24 */ /* 0x000fc8000f8e0203 */
[----:B0-----:R-:W-:-:S03]  /*03b0*/  IMAD.WIDE R16, R17, 0x8, R28 ;  /* 0x0000000811107825 */ /* 0x001fc600078e021c */
[----:B------:R-:W-:Y:S01]  /*03c0*/  DFMA R12, R18, R14, R12 ;  /* 0x0000000e120c722b */ /* 0x000fe2000000000c */
[----:B------:R-:W-:-:S07]  /*03d0*/  IMAD.WIDE R32, R39, 0x8, R16 ;  /* 0x0000000827207825 */ /* 0x000fce00078e0210 */
[----:B------:R-:W-:Y:S01]  /*03e0*/  DADD R12, R12, R12 ;  /* 0x000000000c0c7229 */ /* 0x000fe2000000000c */
[----:B------:R-:W-:Y:S01]  /*03f0*/  IMAD.WIDE R34, R39, 0x8, R32 ;  /* 0x0000000827227825 */ /* 0x000fe200078e0220 */
[----:B---3--:R-:W-:-:S06]  /*0400*/  DMUL R30, R24, R6 ;  /* 0x00000006181e7228 */ /* 0x008fcc0000000000 */
[----:B------:R-:W-:Y:S01]  /*0410*/  DFMA R28, R22, R6, -R12 ;  /* 0x00000006161c722b */ /* 0x000fe2000000080c */
[----:B------:R-:W-:-:S04]  /*0420*/  IMAD.WIDE R36, R39, 0x8, R34 ;  /* 0x0000000827247825 */ /* 0x000fc800078e0222 */
[----:B------:R-:W-:Y:S02]  /*0430*/  IMAD.WIDE R38, R39, 0x8, R36 ;  /* 0x0000000827267825 */ /* 0x000fe400078e0224 */
[----:B------:R0:W-:Y:S04]  /*0440*/  STG.E.64 desc[UR8][R16.64], R28 ;  /* 0x0000001c10007986 */ /* 0x0001e8000c101b08 */
[----:B------:R0:W-:Y:S04]  /*0450*/  STG.E.64 desc[UR8][R32.64], R30 ;  /* 0x0000001e20007986 */ /* 0x0001e8000c101b08 */
[----:B------:R0:W-:Y:S04]  /*0460*/  STG.E.64 desc[UR8][R34.64], R10 ;  /* 0x0000000a22007986 */ /* 0x0001e8000c101b08 */
[----:B------:R0:W-:Y:S04]  /*0470*/  STG.E.64 desc[UR8][R36.64], R8 ;  /* 0x0000000824007986 */ /* 0x0001e8000c101b08 */
[----:B------:R0:W-:Y:S04]  /*0480*/  STG.E.64 desc[UR8][R38.64], R14 ;  /* 0x0000000e26007986 */ /* 0x0001e8000c101b08 */
[----:B------:R0:W5:Y:S01]  /*0490*/  LDG.E.64 R46, desc[UR8][R16.64] ;  /* 0x00000008102e7981 */ /* 0x000162000c1e1b00 */
[----:B------:R-:W-:Y:S01]  /*04a0*/  IMAD R6, R4, R2, RZ ;  /* 0x0000000204067224 */ /* 0x000fe200078e02ff */
[----:B------:R-:W-:-:S04]  /*04b0*/  MOV R12, RZ ;  /* 0x000000ff000c7202 */ /* 0x000fc80000000f00 */
[----:B------:R-:W-:-:S07]  /*04c0*/  IADD3 R6, PT, PT, R6, R3, RZ ;  /* 0x0000000306067210 */ /* 0x000fce0007ffe0ff */
.L_x_6:
[----:B-1----:R-:W1:Y:S01]  /*04d0*/  LDC R5, c[0x0][0x380] ;  /* 0x0000e000ff057b82 */ /* 0x002e620000000800 */
[----:B--2---:R-:W2:Y:S07]  /*04e0*/  LDCU UR6, c[0x0][0x388] ;  /* 0x00007100ff0677ac */ /* 0x004eae0008000800 */
[----:B0----5:R-:W0:Y:S01]  /*04f0*/  LDC.64 R8, c[0x0][0x398] ;  /* 0x0000e600ff087b82 */ /* 0x021e220000000a00 */
[----:B-1----:R-:W-:-:S04]  /*0500*/  IMAD R7, R12, R5, R3 ;  /* 0x000000050c077224 */ /* 0x002fc800078e0203 */
[----:B0-----:R-:W-:-:S06]  /*0510*/  IMAD.WIDE R8, R7, 0x8, R8 ;  /* 0x0000000807087825 */ /* 0x001fcc00078e0208 */
[----:B-----5:R-:W5:Y:S01]  /*0520*/  LDG.E.64 R8, desc[UR8][R8.64] ;  /* 0x0000000808087981 */ /* 0x020f62000c1e1b00 */
[----:B------:R-:W-:Y:S01]  /*0530*/  UISETP.GE.U32.AND UP0, UPT, UR7, 0x3, UPT ;  /* 0x000000030700788c */ /* 0x000fe2000bf06070 */
[C---:B------:R-:W-:Y:S01]  /*0540*/  IMAD R7, R12.reuse, UR10, R3 ;  /* 0x0000000a0c077c24 */ /* 0x040fe2000f8e0203 */
[----:B------:R-:W-:Y:S02]  /*0550*/  IADD3 R12, PT, PT, R12, 0x1, RZ ;  /* 0x000000010c0c7810 */ /* 0x000fe40007ffe0ff */
[----:B------:R-:W-:Y:S02]  /*0560*/  MOV R14, RZ ;  /* 0x000000ff000e7202 */ /* 0x000fe40000000f00 */
[----:B--2---:R-:W-:-:S03]  /*0570*/  ISETP.NE.AND P1, PT, R12, UR6, PT ;  /* 0x000000060c007c0c */ /* 0x004fc6000bf25270 */
[----:B------:R-:W-:Y:S10]  /*0580*/  BRA.U !UP0, `(.L_x_2) ;  /* 0x0000000508807547 */ /* 0x000ff4000b800000 */
[----:B------:R-:W0:Y:S01]  /*0590*/  LDC R14, c[0x0][0x388] ;  /* 0x0000e200ff0e7b82 */ /* 0x000e220000000800 */
[----:B------:R-:W-:Y:S02]  /*05a0*/  MOV R28, R6 ;  /* 0x00000006001c7202 */ /* 0x000fe40000000f00 */
[----:B------:R-:W-:Y:S02]  /*05b0*/  MOV R15, R7 ;  /* 0x00000007000f7202 */ /* 0x000fe40000000f00 */
[----:B0-----:R-:W-:-:S04]  /*05c0*/  LOP3.LUT R14, R14, 0x7ffffffc, RZ, 0xc0, !PT ;  /* 0x7ffffffc0e0e7812 */ /* 0x001fc800078ec0ff */
[----:B------:R-:W-:-:S07]  /*05d0*/  IADD3 R13, PT, PT, -R14, RZ, RZ ;  /* 0x000000ff0e0d7210 */ /* 0x000fce0007ffe1ff */
.L_x_3:
[----:B0-----:R-:W0:Y:S02]  /*05e0*/  LDC.64 R10, c[0x0][0x3a0] ;  /* 0x0000e800ff0a7b82 */ /* 0x001e240000000a00 */
[----:B0-----:R-:W-:-:S05]  /*05f0*/  IMAD.WIDE R30, R28, 0x8, R10 ;  /* 0x000000081c1e7825 */ /* 0x001fca00078e020a */
[----:B------:R-:W2:Y:S01]  /*0600*/  LDG.E.64 R32, desc[UR8][R30.64] ;  /* 0x000000081e207981 */ /* 0x000ea2000c1e1b00 */
[----:B------:R-:W-:-:S05]  /*0610*/  IMAD.WIDE R10, R15, 0x8, R10 ;  /* 0x000000080f0a7825 */ /* 0x000fca00078e020a */
[----:B------:R-:W3:Y:S01]  /*0620*/  LDG.E.64 R34, desc[UR8][R10.64] ;  /* 0x000000080a227981 */ /* 0x000ee2000c1e1b00 */
[----:B------:R-:W-:Y:S01]  /*0630*/  IMAD.WIDE R38, R5, 0x8, R10 ;  /* 0x0000000805267825 */ /* 0x000fe200078e020a */
[----:B--2--5:R-:W-:-:S08]  /*0640*/  DMUL R32, R8, R32 ;  /* 0x0000002008207228 */ /* 0x024fd00000000000 */
[----:B---3--:R-:W-:Y:S01]  /*0650*/  DFMA R32, R32, R34, R46 ;  /* 0x000000222020722b */ /* 0x008fe2000000002e */
[----:B------:R-:W-:-:S06]  /*0660*/  IMAD.WIDE R34, R5, 0x8, R30 ;  /* 0x0000000805227825 */ /* 0x000fcc00078e021e */
[----:B------:R0:W-:Y:S04]  /*0670*/  STG.E.64 desc[UR8][R16.64], R32 ;  /* 0x0000002010007986 */ /* 0x0001e8000c101b08 */
[----:B------:R-:W2:Y:S04]  /*0680*/  LDG.E.64 R36, desc[UR8][R34.64] ;  /* 0x0000000822247981 */ /* 0x000ea8000c1e1b00 */
[----:B------:R-:W3:Y:S01]  /*0690*/  LDG.E.64 R40, desc[UR8][R38.64] ;  /* 0x0000000826287981 */ /* 0x000ee2000c1e1b00 */
[----:B------:R-:W-:-:S04]  /*06a0*/  IMAD.WIDE R30, R5, 0x8, R34 ;  /* 0x00000008051e7825 */ /* 0x000fc800078e0222 */
[----:B------:R-:W-:Y:S01]  /*06b0*/  IMAD.WIDE R42, R5, 0x8, R38 ;  /* 0x00000008052a7825 */ /* 0x000fe200078e0226 */
[----:B--2---:R-:W-:-:S08]  /*06c0*/  DMUL R36, R8, R36 ;  /* 0x0000002408247228 */ /* 0x004fd00000000000 */
[----:B---3--:R-:W-:-:S07]  /*06d0*/  DFMA R36, R36, R40, R32 ;  /* 0x000000282424722b */ /* 0x008fce0000000020 */
[----:B------:R1:W-:Y:S04]  /*06e0*/  STG.E.64 desc[UR8][R16.64], R36 ;  /* 0x0000002410007986 */ /* 0x0003e8000c101b08 */
[----:B------:R-:W2:Y:S04]  /*06f0*/  LDG.E.64 R40, desc[UR8][R30.64] ;  /* 0x000000081e287981 */ /* 0x000ea8000c1e1b00 */
[----:B------:R-:W3:Y:S01]  /*0700*/  LDG.E.64 R42, desc[UR8][R42.64] ;  /* 0x000000082a2a7981 */ /* 0x000ee2000c1e1b00 */
[----:B0-----:R-:W-:-:S04]  /*0710*/  IMAD.WIDE R32, R5, 0x8, R30 ;  /* 0x0000000805207825 */ /* 0x001fc800078e021e */
[----:B------:R-:W-:Y:S01]  /*0720*/  IMAD.WIDE R10, R2, 0x8, R10 ;  /* 0x00000008020a7825 */ /* 0x000fe200078e020a */
[----:B--2---:R-:W-:-:S08]  /*0730*/  DMUL R40, R8, R40 ;  /* 0x0000002808287228 */ /* 0x004fd00000000000 */
[----:B---3--:R-:W-:-:S07]  /*0740*/  DFMA R40, R40, R42, R36 ;  /* 0x0000002a2828722b */ /* 0x008fce0000000024 */
[----:B------:R0:W-:Y:S04]  /*0750*/  STG.E.64 desc[UR8][R16.64], R40 ;  /* 0x0000002810007986 */ /* 0x0001e8000c101b08 */
[----:B------:R-:W2:Y:S04]  /*0760*/  LDG.E.64 R34, desc[UR8][R32.64] ;  /* 0x0000000820227981 */ /* 0x000ea8000c1e1b00 */
[----:B------:R-:W3:Y:S01]  /*0770*/  LDG.E.64 R38, desc[UR8][R10.64] ;  /* 0x000000080a267981 */ /* 0x000ee2000c1e1b00 */
[----:B------:R-:W-:Y:S01]  /*0780*/  IMAD.WIDE R30, R5, 0x8, R32 ;  /* 0x00000008051e7825 */ /* 0x000fe200078e0220 */
[----:B--2---:R-:W-:-:S08]  /*0790*/  DMUL R34, R8, R34 ;  /* 0x0000002208227228 */ /* 0x004fd00000000000 */
[----:B---3--:R-:W-:Y:S01]  /*07a0*/  DFMA R34, R34, R38, R40 ;  /* 0x000000262222722b */ /* 0x008fe20000000028 */
[----:B------:R-:W-:-:S06]  /*07b0*/  IMAD.WIDE R38, R5, 0x8, R10 ;  /* 0x0000000805267825 */ /* 0x000fcc00078e020a */
[----:B------:R2:W-:Y:S04]  /*07c0*/  STG.E.64 desc[UR8][R16.64], R34 ;  /* 0x0000002210007986 */ /* 0x0005e8000c101b08 */
[----:B-1----:R-:W3:Y:S04]  /*07d0*/  LDG.E.64 R36, desc[UR8][R30.64] ;  /* 0x000000081e247981 */ /* 0x002ee8000c1e1b00 */
[----:B------:R-:W4:Y:S01]  /*07e0*/  LDG.E.64 R42, desc[UR8][R38.64] ;  /* 0x00000008262a7981 */ /* 0x000f22000c1e1b00 */
[----:B------:R-:W-:Y:S01]  /*07f0*/  IMAD.WIDE R32, R5, 0x8, R30 ;  /* 0x0000000805207825 */ /* 0x000fe200078e021e */
[----:B---3--:R-:W-:-:S08]  /*0800*/  DMUL R36, R8, R36 ;  /* 0x0000002408247228 */ /* 0x008fd00000000000 */
[----:B----4-:R-:W-:Y:S01]  /*0810*/  DFMA R36, R36, R42, R34 ;  /* 0x0000002a2424722b */ /* 0x010fe20000000022 */
[----:B------:R-:W-:-:S06]  /*0820*/  IMAD.WIDE R42, R5, 0x8, R38 ;  /* 0x00000008052a7825 */ /* 0x000fcc00078e0226 */
[----:B------:R1:W-:Y:S04]  /*0830*/  STG.E.64 desc[UR8][R16.64], R36 ;  /* 0x0000002410007986 */ /* 0x0003e8000c101b08 */
[----:B0-----:R-:W3:Y:S04]  /*0840*/  LDG.E.64 R40, desc[UR8][R32.64] ;  /* 0x0000000820287981 */ /* 0x001ee8000c1e1b00 */
[----:B------:R-:W4:Y:S01]  /*0850*/  LDG.E.64 R42, desc[UR8][R42.64] ;  /* 0x000000082a2a7981 */ /* 0x000f22000c1e1b00 */
[----:B------:R-:W-:-:S04]  /*0860*/  IMAD.WIDE R30, R5, 0x8, R32 ;  /* 0x00000008051e7825 */ /* 0x000fc800078e0220 */
[----:B------:R-:W-:Y:S01]  /*0870*/  IMAD.WIDE R10, R2, 0x8, R10 ;  /* 0x00000008020a7825 */ /* 0x000fe200078e020a */
[----:B---3--:R-:W-:-:S08]  /*0880*/  DMUL R40, R8, R40 ;  /* 0x0000002808287228 */ /* 0x008fd00000000000 */
[----:B----4-:R-:W-:-:S07]  /*0890*/  DFMA R40, R40, R42, R36 ;  /* 0x0000002a2828722b */ /* 0x010fce0000000024 */
[----:B------:R0:W-:Y:S04]  /*08a0*/  STG.E.64 desc[UR8][R16.64], R40 ;  /* 0x0000002810007986 */ /* 0x0001e8000c101b08 */
[----:B--2---:R-:W2:Y:S04]  /*08b0*/  LDG.E.64 R34, desc[UR8][R30.64] ;  /* 0x000000081e227981 */ /* 0x004ea8000c1e1b00 */
        /* <DEDUP_REMOVED lines=27> */
[----:B-1----:R1:W2:Y:S04]  /*0a70*/  LDG.E.64 R36, desc[UR8][R30.64] ;  /* 0x000000081e247981 */ /* 0x0022a8000c1e1b00 */
[----:B------:R-:W3:Y:S01]  /*0a80*/  LDG.E.64 R42, desc[UR8][R38.64] ;  /* 0x00000008262a7981 */ /* 0x000ee2000c1e1b00 */
[----:B------:R-:W-:-:S04]  /*0a90*/  IMAD.WIDE R32, R5, 0x8, R30 ;  /* 0x0000000805207825 */ /* 0x000fc800078e021e */
[----:B------:R-:W-:Y:S01]  /*0aa0*/  IMAD.WIDE R10, R5, 0x8, R38 ;  /* 0x00000008050a7825 */ /* 0x000fe200078e0226 */
[----:B-1----:R-:W1:Y:S01]  /*0ab0*/  LDC R30, c[0x0][0x384] ;  /* 0x0000e100ff1e7b82 */ /* 0x002e620000000800 */
[----:B--2---:R-:W-:-:S08]  /*0ac0*/  DMUL R36, R8, R36 ;  /* 0x0000002408247228 */ /* 0x004fd00000000000 */
[----:B---3--:R-:W-:-:S07]  /*0ad0*/  DFMA R36, R36, R42, R34 ;  /* 0x0000002a2424722b */ /* 0x008fce0000000022 */
[----:B------:R0:W-:Y:S04]  /*0ae0*/  STG.E.64 desc[UR8][R16.64], R36 ;  /* 0x0000002410007986 */ /* 0x0001e8000c101b08 */
[----:B------:R-:W2:Y:S04]  /*0af0*/  LDG.E.64 R32, desc[UR8][R32.64] ;  /* 0x0000000820207981 */ /* 0x000ea8000c1e1b00 */
[----:B------:R-:W3:Y:S01]  /*0b00*/  LDG.E.64 R10, desc[UR8][R10.64] ;  /* 0x000000080a0a7981 */ /* 0x000ee2000c1e1b00 */
[----:B------:R-:W-:Y:S01]  /*0b10*/  IADD3 R13, PT, PT, R13, 0x4, RZ ;  /* 0x000000040d0d7810 */ /* 0x000fe20007ffe0ff */
[----:B-1----:R-:W-:Y:S01]  /*0b20*/  IMAD R15, R30, UR5, R15 ;  /* 0x000000051e0f7c24 */ /* 0x002fe2000f8e020f */
[----:B------:R-:W-:-:S02]  /*0b30*/  IADD3 R28, PT, PT, R28, UR5, RZ ;  /* 0x000000051c1c7c10 */ /* 0x000fc4000fffe0ff */
[----:B------:R-:W-:Y:S01]  /*0b40*/  ISETP.NE.AND P0, PT, R13, RZ, PT ;  /* 0x000000ff0d00720c */ /* 0x000fe20003f05270 */
[----:B--2---:R-:W-:-:S08]  /*0b50*/  DMUL R46, R8, R32 ;  /* 0x00000020082e7228 */ /* 0x004fd00000000000 */
[----:B---3--:R-:W-:-:S07]  /*0b60*/  DFMA R46, R46, R10, R36 ;  /* 0x0000000a2e2e722b */ /* 0x008fce0000000024 */
[----:B------:R0:W-:Y:S01]  /*0b70*/  STG.E.64 desc[UR8][R16.64], R46 ;  /* 0x0000002e10007986 */ /* 0x0001e2000c101b08 */
[----:B------:R-:W-:Y:S05]  /*0b80*/  @P0 BRA `(.L_x_3) ;  /* 0xfffffff800940947 */ /* 0x000fea000383ffff */
.L_x_2:
[----:B------:R-:W1:Y:S02]  /*0b90*/  LDCU UR6, c[0x0][0x388] ;  /* 0x00007100ff0677ac */ /* 0x000e640008000800 */
[----:B-1----:R-:W-:-:S04]  /*0ba0*/  ULOP3.LUT UR6, UR6, 0x3, URZ, 0xc0, !UPT ;  /* 0x0000000306067892 */ /* 0x002fc8000f8ec0ff */
[----:B------:R-:W-:-:S09]  /*0bb0*/  UISETP.NE.AND UP0, UPT, UR6, URZ, UPT ;  /* 0x000000ff0600728c */ /* 0x000fd2000bf05270 */
[----:B------:R-:W-:Y:S05]  /*0bc0*/  BRA.U !UP0, `(.L_x_4) ;  /* 0x0000000508287547 */ /* 0x000fea000b800000 */
[----:B------:R-:W-:Y:S02]  /*0bd0*/  UISETP.NE.AND UP0, UPT, UR6, 0x1, UPT ;  /* 0x000000010600788c */ /* 0x000fe4000bf05270 */
[----:B------:R-:W-:-:S07]  /*0be0*/  UISETP.NE.AND UP1, UPT, UR11, URZ, UPT ;  /* 0x000000ff0b00728c */ /* 0x000fce000bf25270 */
[----:B------:R-:W-:Y:S05]  /*0bf0*/  BRA.U !UP0, `(.L_x_5) ;  /* 0x0000000108b87547 */ /* 0x000fea000b800000 */
[----:B------:R-:W1:Y:S01]  /*0c00*/  LDC.64 R10, c[0x0][0x3a0] ;  /* 0x0000e800ff0a7b82 */ /* 0x000e620000000a00 */
[C---:B------:R-:W-:Y:S02]  /*0c10*/  IMAD R29, R14.reuse, UR10, R6 ;  /* 0x0000000a0e1d7c24 */ /* 0x040fe4000f8e0206 */
[----:B------:R-:W-:Y:S02]  /*0c20*/  IMAD R13, R14, R2, R7 ;  /* 0x000000020e0d7224 */ /* 0x000fe400078e0207 */
[----:B-1----:R-:W-:-:S05]  /*0c30*/  IMAD.WIDE R28, R29, 0x8, R10 ;  /* 0x000000081d1c7825 */ /* 0x002fca00078e020a */
[----:B------:R-:W2:Y:S01]  /*0c40*/  LDG.E.64 R30, desc[UR8][R28.64] ;  /* 0x000000081c1e7981 */ /* 0x000ea2000c1e1b00 */
[----:B------:R-:W-:-:S05]  /*0c50*/  IMAD.WIDE R10, R13, 0x8, R10 ;  /* 0x000000080d0a7825 */ /* 0x000fca00078e020a */
[----:B------:R-:W3:Y:S01]  /*0c60*/  LDG.E.64 R32, desc[UR8][R10.64] ;  /* 0x000000080a207981 */ /* 0x000ee2000c1e1b00 */
[----:B0-----:R-:W-:Y:S01]  /*0c70*/  IMAD.WIDE R36, R5, 0x8, R10 ;  /* 0x0000000805247825 */ /* 0x001fe200078e020a */
        /* <DEDUP_REMOVED lines=18> */
[----:B------:R-:W3:Y:S04]  /*0da0*/  LDG.E.64 R32, desc[UR8][R30.64] ;  /* 0x000000081e207981 */ /* 0x000ee8000c1e1b00 */
[----:B------:R-:W4:Y:S01]  /*0db0*/  LDG.E.64 R36, desc[UR8][R10.64] ;  /* 0x000000080a247981 */ /* 0x000f22000c1e1b00 */
[----:B------:R-:W-:Y:S01]  /*0dc0*/  IMAD.WIDE R28, R5, 0x8, R30 ;  /* 0x00000008051c7825 */ /* 0x000fe200078e021e */
[----:B---3--:R-:W-:-:S08]  /*0dd0*/  DMUL R32, R8, R32 ;  /* 0x0000002008207228 */ /* 0x008fd00000000000 */
[----:B----4-:R-:W-:Y:S01]  /*0de0*/  DFMA R32, R32, R36, R38 ;  /* 0x000000242020722b */ /* 0x010fe20000000026 */
[----:B------:R-:W-:-:S06]  /*0df0*/  IMAD.WIDE R36, R5, 0x8, R10 ;  /* 0x0000000805247825 */ /* 0x000fcc00078e020a */
[----:B------:R2:W-:Y:S04]  /*0e00*/  STG.E.64 desc[UR8][R16.64], R32 ;  /* 0x0000002010007986 */ /* 0x0005e8000c101b08 */
[----:B-1----:R-:W3:Y:S04]  /*0e10*/  LDG.E.64 R34, desc[UR8][R28.64] ;  /* 0x000000081c227981 */ /* 0x002ee8000c1e1b00 */
[----:B------:R-:W4:Y:S01]  /*0e20*/  LDG.E.64 R40, desc[UR8][R36.64] ;  /* 0x0000000824287981 */ /* 0x000f22000c1e1b00 */
[----:B------:R-:W-:-:S04]  /*0e30*/  IMAD.WIDE R30, R5, 0x8, R28 ;  /* 0x00000008051e7825 */ /* 0x000fc800078e021c */
[----:B------:R-:W-:Y:S01]  /*0e40*/  IMAD.WIDE R10, R5, 0x8, R36 ;  /* 0x00000008050a7825 */ /* 0x000fe200078e0224 */
[----:B---3--:R-:W-:-:S08]  /*0e50*/  DMUL R34, R8, R34 ;  /* 0x0000002208227228 */ /* 0x008fd00000000000 */
[----:B----4-:R-:W-:-:S07]  /*0e60*/  DFMA R34, R34, R40, R32 ;  /* 0x000000282222722b */ /* 0x010fce0000000020 */
[----:B------:R2:W-:Y:S04]  /*0e70*/  STG.E.64 desc[UR8][R16.64], R34 ;  /* 0x0000002210007986 */ /* 0x0005e8000c101b08 */
[----:B------:R-:W3:Y:S04]  /*0e80*/  LDG.E.64 R30, desc[UR8][R30.64] ;  /* 0x000000081e1e7981 */ /* 0x000ee8000c1e1b00 */
[----:B------:R-:W4:Y:S01]  /*0e90*/  LDG.E.64 R10, desc[UR8][R10.64] ;  /* 0x000000080a0a7981 */ /* 0x000f22000c1e1b00 */
[----:B------:R-:W-:Y:S01]  /*0ea0*/  IADD3 R14, PT, PT, R14, 0x2, RZ ;  /* 0x000000020e0e7810 */ /* 0x000fe20007ffe0ff */
[----:B---3--:R-:W-:-:S08]  /*0eb0*/  DMUL R46, R8, R30 ;  /* 0x0000001e082e7228 */ /* 0x008fd00000000000 */
[----:B----4-:R-:W-:-:S07]  /*0ec0*/  DFMA R46, R46, R10, R34 ;  /* 0x0000000a2e2e722b */ /* 0x010fce0000000022 */
[----:B------:R2:W-:Y:S04]  /*0ed0*/  STG.E.64 desc[UR8][R16.64], R46 ;  /* 0x0000002e10007986 */ /* 0x0005e8000c101b08 */
.L_x_5:
[----:B------:R-:W-:Y:S05]  /*0ee0*/  BRA.U !UP1, `(.L_x_4) ;  /* 0x0000000109607547 */ /* 0x000fea000b800000 */
[----:B------:R-:W1:Y:S01]  /*0ef0*/  LDC.64 R28, c[0x0][0x3a0] ;  /* 0x0000e800ff1c7b82 */ /* 0x000e620000000a00 */
[C---:B------:R-:W-:Y:S02]  /*0f00*/  IMAD R11, R14.reuse, UR10, R6 ;  /* 0x0000000a0e0b7c24 */ /* 0x040fe4000f8e0206 */
[----:B------:R-:W-:Y:S02]  /*0f10*/  IMAD R7, R14, R2, R7 ;  /* 0x000000020e077224 */ /* 0x000fe400078e0207 */
[----:B-1----:R-:W-:-:S05]  /*0f20*/  IMAD.WIDE R10, R11, 0x8, R28 ;  /* 0x000000080b0a7825 */ /* 0x002fca00078e021c */
[----:B------:R-:W3:Y:S01]  /*0f30*/  LDG.E.64 R14, desc[UR8][R10.64] ;  /* 0x000000080a0e7981 */ /* 0x000ee2000c1e1b00 */
[----:B------:R-:W-:-:S05]  /*0f40*/  IMAD.WIDE R28, R7, 0x8, R28 ;  /* 0x00000008071c7825 */ /* 0x000fca00078e021c */
[----:B------:R-:W4:Y:S01]  /*0f50*/  LDG.E.64 R30, desc[UR8][R28.64] ;  /* 0x000000081c1e7981 */ /* 0x000f22000c1e1b00 */
[----:B0-2---:R-:W-:Y:S01]  /*0f60*/  IMAD.WIDE R34, R5, 0x8, R28 ;  /* 0x0000000805227825 */ /* 0x005fe200078e021c */
[----:B---3-5:R-:W-:-:S08]  /*0f70*/  DMUL R14, R8, R14 ;  /* 0x0000000e080e7228 */ /* 0x028fd00000000000 */
[----:B----4-:R-:W-:Y:S01]  /*0f80*/  DFMA R14, R14, R30, R46 ;  /* 0x0000001e0e0e722b */ /* 0x010fe2000000002e */
        /* <DEDUP_REMOVED lines=11> */
[----:B--2---:R-:W-:-:S08]  /*1040*/  DMUL R8, R8, R10 ;  /* 0x0000000a08087228 */ /* 0x004fd00000000000 */
[----:B---3--:R-:W-:-:S07]  /*1050*/  DFMA R46, R8, R28, R32 ;  /* 0x0000001c082e722b */ /* 0x008fce0000000020 */
[----:B------:R1:W-:Y:S04]  /*1060*/  STG.E.64 desc[UR8][R16.64], R46 ;  /* 0x0000002e10007986 */ /* 0x0003e8000c101b08 */
.L_x_4:
[----:B------:R-:W-:Y:S05]  /*1070*/  @P1 BRA `(.L_x_6) ;  /* 0xfffffff400141947 */ /* 0x000fea000383ffff */
[----:B------:R-:W3:Y:S02]  /*1080*/  LDCU UR6, c[0x0][0x388] ;  /* 0x00007100ff0677ac */ /* 0x000ee40008000800 */
[----:B---3--:R-:W-:-:S07]  /*1090*/  MOV R54, UR6 ;  /* 0x0000000600367c02 */ /* 0x008fce0008000f00 */
.L_x_10:
[----:B------:R-:W3:Y:S01]  /*10a0*/  LDCU UR6, c[0x0][0x380] ;  /* 0x00007000ff0677ac */ /* 0x000ee20008000800 */
[----:B------:R-:W4:Y:S01]  /*10b0*/  LDCU.64 UR12, c[0x0][0x398] ;  /* 0x00007300ff0c77ac */ /* 0x000f220008000a00 */
[----:B---3--:R-:W-:Y:S01]  /*10c0*/  MOV R7, UR6 ;  /* 0x0000000600077c02 */ /* 0x008fe20008000f00 */
[C-C-:B------:R-:W-:Y:S01]  /*10d0*/  IMAD R55, R54.reuse, UR10, R3.reuse ;  /* 0x0000000a36377c24 */ /* 0x140fe2000f8e0203 */
[----:B------:R-:W3:Y:S01]  /*10e0*/  LDCU UR6, c[0x0][0x38c] ;  /* 0x00007180ff0677ac */ /* 0x000ee20008000800 */
[----:B----4-:R-:W-:Y:S02]  /*10f0*/  MOV R50, UR12 ;  /* 0x0000000c00327c02 */ /* 0x010fe40008000f00 */
[----:B-1---5:R-:W-:Y:S01]  /*1100*/  IMAD R15, R54, R7, R3 ;  /* 0x00000007360f7224 */ /* 0x022fe200078e0203 */
[----:B------:R-:W-:Y:S01]  /*1110*/  MOV R51, UR13 ;  /* 0x0000000d00337c02 */ /* 0x000fe20008000f00 */
[----:B------:R-:W1:Y:S02]  /*1120*/  LDCU.64 UR12, c[0x0][0x3a0] ;  /* 0x00007400ff0c77ac */ /* 0x000e640008000a00 */
[----:B------:R-:W-:-:S06]  /*1130*/  IMAD.WIDE R14, R15, 0x8, R50 ;  /* 0x000000080f0e7825 */ /* 0x000fcc00078e0232 */
[----:B-----5:R-:W5:Y:S01]  /*1140*/  LDG.E.64 R14, desc[UR8][R14.64] ;  /* 0x000000080e0e7981 */ /* 0x020f62000c1e1b00 */
[-C--:B------:R-:W-:Y:S01]  /*1150*/  IMAD R8, R4, R2.reuse, RZ ;  /* 0x0000000204087224 */ /* 0x080fe200078e02ff */
[----:B------:R-:W-:Y:S01]  /*1160*/  UISETP.NE.AND UP0, UPT, UR7, URZ, UPT ;  /* 0x000000ff0700728c */ /* 0x000fe2000bf05270 */
[C---:B------:R-:W-:Y:S01]  /*1170*/  IMAD R56, R54.reuse, R2, R3 ;  /* 0x0000000236387224 */ /* 0x040fe200078e0203 */
[----:B------:R-:W-:Y:S01]  /*1180*/  IADD3 R54, PT, PT, R54, 0x1, RZ ;  /* 0x0000000136367810 */ /* 0x000fe20007ffe0ff */
[----:B------:R-:W-:Y:S01]  /*1190*/  HFMA2 R5, -RZ, RZ, 0, 0 ;  /* 0x00000000ff057431 */ /* 0x000fe200000001ff */
[----:B------:R-:W-:Y:S02]  /*11a0*/  IADD3 R13, PT, PT, R8, R55, RZ ;  /* 0x00000037080d7210 */ /* 0x000fe40007ffe0ff */
[----:B-1----:R-:W-:Y:S02]  /*11b0*/  MOV R52, UR12 ;  /* 0x0000000c00347c02 */ /* 0x002fe40008000f00 */
[----:B------:R-:W-:-:S02]  /*11c0*/  MOV R53, UR13 ;  /* 0x0000000d00357c02 */ /* 0x000fc40008000f00 */
[----:B---3--:R-:W-:Y:S01]  /*11d0*/  ISETP.NE.AND P1, PT, R54, UR6, PT ;  /* 0x0000000636007c0c */ /* 0x008fe2000bf25270 */
[----:B------:R-:W-:-:S04]  /*11e0*/  IMAD.WIDE R12, R13, 0x8, R52 ;  /* 0x000000080d0c7825 */ /* 0x000fc800078e0234 */
[----:B------:R-:W-:-:S04]  /*11f0*/  IMAD.WIDE R10, R7, 0x8, R12 ;  /* 0x00000008070a7825 */ /* 0x000fc800078e020c */
[----:B------:R-:W-:Y:S01]  /*1200*/  IMAD.WIDE R8, R7, 0x8, R10 ;  /* 0x0000000807087825 */ /* 0x000fe200078e020a */
[----:B0-----:R-:W-:Y:S06]  /*1210*/  BRA.U !UP0, `(.L_x_7) ;  /* 0x0000000508787547 */ /* 0x001fec000b800000 */
[----:B------:R-:W1:Y:S01]  /*1220*/  LDC R7, c[0x0][0x380] ;  /* 0x0000e000ff077b82 */ /* 0x000e620000000800 */
[----:B------:R-:W-:-:S07]  /*1230*/  MOV R5, RZ ;  /* 0x000000ff00057202 */ /* 0x000fce0000000f00 */
[----:B------:R-:W3:Y:S08]  /*1240*/  LDC.64 R50, c[0x0][0x398] ;  /* 0x0000e600ff327b82 */ /* 0x000ef00000000a00 */
[----:B------:R-:W4:Y:S02]  /*1250*/  LDC.64 R52, c[0x0][0x3a0] ;  /* 0x0000e800ff347b82 */ /* 0x000f240000000a00 */
.L_x_8:
[C---:B-1----:R-:W-:Y:S01]  /*1260*/  IMAD R29, R5.reuse, R7, R3 ;  /* 0x00000007051d7224 */ /* 0x042fe200078e0203 */
[----:B0-----:R-:W4:Y:S01]  /*1270*/  LDG.E.64 R40, desc[UR8][R12.64] ;  /* 0x000000080c287981 */ /* 0x001f22000c1e1b00 */
[----:B------:R-:W-:Y:S02]  /*1280*/  IMAD R37, R5, UR10, R56 ;  /* 0x0000000a05257c24 */ /* 0x000fe4000f8e0238 */
[----:B---3--:R-:W-:-:S04]  /*1290*/  IMAD.WIDE R28, R29, 0x8, R50 ;  /* 0x000000081d1c7825 */ /* 0x008fc800078e0232 */
[----:B--2---:R-:W-:Y:S01]  /*12a0*/  IMAD R39, R5, UR10, R6 ;  /* 0x0000000a05277c24 */ /* 0x004fe2000f8e0206 */
[----:B------:R-:W2:Y:S01]  /*12b0*/  LDG.E.64 R30, desc[UR8][R28.64] ;  /* 0x000000081c1e7981 */ /* 0x000ea2000c1e1b00 */
[----:B----4-:R-:W-:-:S04]  /*12c0*/  IMAD.WIDE R36, R37, 0x8, R52 ;  /* 0x0000000825247825 */ /* 0x010fc800078e0234 */
[----:B------:R-:W-:Y:S01]  /*12d0*/  IMAD.WIDE R38, R39, 0x8, R52 ;  /* 0x0000000827267825 */ /* 0x000fe200078e0234 */
[----:B------:R0:W3:Y:S03]  /*12e0*/  LDG.E.64 R34, desc[UR8][R36.64] ;  /* 0x0000000824227981 */ /* 0x0000e6000c1e1b00 */
[----:B------:R-:W-:Y:S01]  /*12f0*/  IMAD R33, R5, R2, R55 ;  /* 0x0000000205217224 */ /* 0x000fe200078e0237 */
[----:B------:R1:W4:Y:S03]  /*1300*/  LDG.E.64 R44, desc[UR8][R38.64] ;  /* 0x00000008262c7981 */ /* 0x000326000c1e1b00 */
[----:B------:R-:W-:-:S05]  /*1310*/  IMAD.WIDE R32, R33, 0x8, R52 ;  /* 0x0000000821207825 */ /* 0x000fca00078e0234 */
[----:B------:R-:W4:Y:S01]  /*1320*/  LDG.E.64 R42, desc[UR8][R32.64] ;  /* 0x00000008202a7981 */ /* 0x000f22000c1e1b00 */
[----:B0-----:R-:W-:-:S04]  /*1330*/  IMAD.WIDE R36, R7, 0x8, R36 ;  /* 0x0000000807247825 */ /* 0x001fc800078e0224 */
[----:B-1----:R-:W-:Y:S01]  /*1340*/  IMAD.WIDE R38, R7, 0x8, R38 ;  /* 0x0000000807267825 */ /* 0x002fe200078e0226 */
[----:B--2---:R-:W-:-:S08]  /*1350*/  DMUL R40, R30, R40 ;  /* 0x000000281e287228 */ /* 0x004fd00000000000 */
[----:B---3--:R-:W-:Y:S02]  /*1360*/  DMUL R34, R40, R34 ;  /* 0x0000002228227228 */ /* 0x008fe40000000000 */
[----:B----45:R-:W-:-:S08]  /*1370*/  DMUL R44, R14, R44 ;  /* 0x0000002c0e2c7228 */ /* 0x030fd00000000000 */
[----:B------:R-:W-:-:S08]  /*1380*/  DFMA R34, R44, R42, R34 ;  /* 0x0000002a2c22722b */ /* 0x000fd00000000022 */
[----:B------:R-:W-:-:S07]  /*1390*/  DFMA R34, R34, 0.5, R46 ;  /* 0x3fe000002222782b */ /* 0x000fce000000002e */
[----:B------:R0:W-:Y:S04]  /*13a0*/  STG.E.64 desc[UR8][R16.64], R34 ;  /* 0x0000002210007986 */ /* 0x0001e8000c101b08 */
[----:B------:R-:W2:Y:S01]  /*13b0*/  LDG.E.64 R48, desc[UR8][R10.64] ;  /* 0x000000080a307981 */ /* 0x000ea2000c1e1b00 */
[----:B------:R-:W-:-:S03]  /*13c0*/  IMAD.WIDE R44, R7, 0x8, R32 ;  /* 0x00000008072c7825 */ /* 0x000fc600078e0220 */
[----:B------:R1:W3:Y:S04]  /*13d0*/  LDG.E.64 R40, desc[UR8][R36.64] ;  /* 0x0000000824287981 */ /* 0x0002e8000c1e1b00 */
[----:B------:R4:W3:Y:S04]  /*13e0*/  LDG.E.64 R42, desc[UR8][R38.64] ;  /* 0x00000008262a7981 */ /* 0x0008e8000c1e1b00 */
[----:B------:R-:W3:Y:S01]  /*13f0*/  LDG.E.64 R46, desc[UR8][R44.64] ;  /* 0x000000082c2e7981 */ /* 0x000ee2000c1e1b00 */
[----:B-1----:R-:W-:-:S04]  /*1400*/  IMAD.WIDE R36, R7, 0x8, R36 ;  /* 0x0000000807247825 */ /* 0x002fc800078e0224 */
[----:B----4-:R-:W-:Y:S01]  /*1410*/  IMAD.WIDE R38, R7, 0x8, R38 ;  /* 0x0000000807267825 */ /* 0x010fe200078e0226 */
[----:B--2---:R-:W-:-:S08]  /*1420*/  DMUL R48, R30, R48 ;  /* 0x000000301e307228 */ /* 0x004fd00000000000 */
[----:B---3--:R-:W-:Y:S02]  /*1430*/  DMUL R40, R48, R40 ;  /* 0x0000002830287228 */ /* 0x008fe40000000000 */
[----:B------:R-:W-:-:S08]  /*1440*/  DMUL R42, R14, R42 ;  /* 0x0000002a0e2a7228 */ /* 0x000fd00000000000 */
[----:B------:R-:W-:-:S08]  /*1450*/  DFMA R40, R42, R46, R40 ;  /* 0x0000002e2a28722b */ /* 0x000fd00000000028 */
[----:B------:R-:W-:-:S07]  /*1460*/  DFMA R40, R40, 0.5, R34 ;  /* 0x3fe000002828782b */ /* 0x000fce0000000022 */
[----:B------:R1:W-:Y:S04]  /*1470*/  STG.E.64 desc[UR8][R16.64], R40 ;  /* 0x0000002810007986 */ /* 0x0003e8000c101b08 */
[----:B0-----:R-:W2:Y:S01]  /*1480*/  LDG.E.64 R34, desc[UR8][R8.64] ;  /* 0x0000000808227981 */ /* 0x001ea2000c1e1b00 */
[----:B------:R-:W-:-:S03]  /*1490*/  IMAD.WIDE R48, R7, 0x8, R44 ;  /* 0x0000000807307825 */ /* 0x000fc600078e022c */
[----:B------:R-:W3:Y:S04]  /*14a0*/  LDG.E.64 R42, desc[UR8][R36.64] ;  /* 0x00000008242a7981 */ /* 0x000ee8000c1e1b00 */
[----:B------:R-:W4:Y:S04]  /*14b0*/  LDG.E.64 R46, desc[UR8][R38.64] ;  /* 0x00000008262e7981 */ /* 0x000f28000c1e1b00 */
[----:B------:R-:W4:Y:S01]  /*14c0*/  LDG.E.64 R44, desc[UR8][R48.64] ;  /* 0x00000008302c7981 */ /* 0x000f22000c1e1b00 */
[----:B------:R-:W-:Y:S01]  /*14d0*/  IMAD.WIDE R28, R7, 0x8, R28 ;  /* 0x00000008071c7825 */ /* 0x000fe200078e021c */
[----:B--2---:R-:W-:-:S08]  /*14e0*/  DMUL R34, R30, R34 ;  /* 0x000000221e227228 */ /* 0x004fd00000000000 */
[----:B---3--:R-:W-:Y:S02]  /*14f0*/  DMUL R34, R34, R42 ;  /* 0x0000002a22227228 */ /* 0x008fe40000000000 */
[----:B----4-:R-:W-:-:S08]  /*1500*/  DMUL R46, R14, R46 ;  /* 0x0000002e0e2e7228 */ /* 0x010fd00000000000 */
[----:B------:R-:W-:-:S08]  /*1510*/  DFMA R34, R46, R44, R34 ;  /* 0x0000002c2e22722b */ /* 0x000fd00000000022 */
[----:B-1----:R-:W-:Y:S01]  /*1520*/  DFMA R40, R34, 0.5, R40 ;  /* 0x3fe000002228782b */ /* 0x002fe20000000028 */
[----:B------:R-:W-:-:S06]  /*1530*/  IMAD.WIDE R30, R7, 0x8, R36 ;  /* 0x00000008071e7825 */ /* 0x000fcc00078e0224 */
[----:B------:R0:W-:Y:S01]  /*1540*/  STG.E.64 desc[UR8][R16.64], R40 ;  /* 0x0000002810007986 */ /* 0x0001e2000c101b08 */
[----:B------:R-:W-:-:S03]  /*1550*/  IMAD.WIDE R42, R7, 0x8, R38 ;  /* 0x00000008072a7825 */ /* 0x000fc600078e0226 */
[----:B------:R-:W2:Y:S04]  /*1560*/  LDG.E.64 R28, desc[UR8][R28.64] ;  /* 0x000000081c1c7981 */ /* 0x000ea8000c1e1b00 */
[----:B------:R-:W2:Y:S01]  /*1570*/  LDG.E.64 R34, desc[UR8][R12.64] ;  /* 0x000000080c227981 */ /* 0x000ea2000c1e1b00 */
[----:B------:R-:W-:-:S03]  /*1580*/  IMAD.WIDE R38, R2, 0x8, R32 ;  /* 0x0000000802267825 */ /* 0x000fc600078e0220 */
[----:B------:R1:W3:Y:S04]  /*1590*/  LDG.E.64 R36, desc[UR8][R30.64] ;  /* 0x000000081e247981 */ /* 0x0002e8000c1e1b00 */
[----:B------:R4:W3:Y:S04]  /*15a0*/  LDG.E.64 R44, desc[UR8][R42.64] ;  /* 0x000000082a2c7981 */ /* 0x0008e8000c1e1b00 */
[----:B------:R0:W3:Y:S01]  /*15b0*/  LDG.E.64 R32, desc[UR8][R38.64] ;  /* 0x0000000826207981 */ /* 0x0000e2000c1e1b00 */
[----:B-1----:R-:W-:-:S04]  /*15c0*/  IMAD.WIDE R30, R7, 0x8, R30 ;  /* 0x00000008071e7825 */ /* 0x002fc800078e021e */
[----:B----4-:R-:W-:-:S04]  /*15d0*/  IMAD.WIDE R42, R7, 0x8, R42 ;  /* 0x00000008072a7825 */ /* 0x010fc800078e022a */
[----:B0-----:R-:W-:Y:S01]  /*15e0*/  IMAD.WIDE R38, R7, 0x8, R38 ;  /* 0x0000000807267825 */ /* 0x001fe200078e0226 */
[----:B--2---:R-:W-:-:S08]  /*15f0*/  DMUL R34, R28, R34 ;  /* 0x000000221c227228 */ /* 0x004fd00000000000 */
[----:B---3--:R-:W-:Y:S02]  /*1600*/  DMUL R34, R34, R36 ;  /* 0x0000002422227228 */ /* 0x008fe40000000000 */
[----:B------:R-:W-:-:S08]  /*1610*/  DMUL R44, R14, R44 ;  /* 0x0000002c0e2c7228 */ /* 0x000fd00000000000 */
[----:B------:R-:W-:-:S08]  /*1620*/  DFMA R44, R44, R32, R34 ;  /* 0x000000202c2c722b */ /* 0x000fd00000000022 */
[----:B------:R-:W-:-:S07]  /*1630*/  DFMA R44, R44, 0.5, R40 ;  /* 0x3fe000002c2c782b */ /* 0x000fce0000000028 */
[----:B------:R0:W-:Y:S04]  /*1640*/  STG.E.64 desc[UR8][R16.64], R44 ;  /* 0x0000002c10007986 */ /* 0x0001e8000c101b08 */
[----:B------:R-:W2:Y:S04]  /*1650*/  LDG.E.64 R36, desc[UR8][R10.64] ;  /* 0x000000080a247981 */ /* 0x000ea8000c1e1b00 */
[----:B------:R1:W3:Y:S04]  /*1660*/  LDG.E.64 R32, desc[UR8][R30.64] ;  /* 0x000000081e207981 */ /* 0x0002e8000c1e1b00 */
[----:B------:R-:W4:Y:S04]  /*1670*/  LDG.E.64 R40, desc[UR8][R42.64] ;  /* 0x000000082a287981 */ /* 0x000f28000c1e1b00 */
[----:B------:R-:W4:Y:S01]  /*1680*/  LDG.E.64 R34, desc[UR8][R38.64] ;  /* 0x0000000826227981 */ /* 0x000f22000c1e1b00 */
[----:B-1----:R-:W-:Y:S01]  /*1690*/  IMAD.WIDE R30, R7, 0x8, R30 ;  /* 0x00000008071e7825 */ /* 0x002fe200078e021e */
[----:B--2---:R-:W-:-:S08]  /*16a0*/  DMUL R36, R28, R36 ;  /* 0x000000241c247228 */ /* 0x004fd00000000000 */
[----:B---3--:R-:W-:Y:S02]  /*16b0*/  DMUL R32, R36, R32 ;  /* 0x0000002024207228 */ /* 0x008fe40000000000 */
[----:B----4-:R-:W-:-:S08]  /*16c0*/  DMUL R40, R14, R40 ;  /* 0x000000280e287228 */ /* 0x010fd00000000000 */
[----:B------:R-:W-:-:S08]  /*16d0*/  DFMA R32, R40, R34, R32 ;  /* 0x000000222820722b */ /* 0x000fd00000000020 */
[----:B0-----:R-:W-:Y:S01]  /*16e0*/  DFMA R44, R32, 0.5, R44 ;  /* 0x3fe00000202c782b */ /* 0x001fe2000000002c */
[----:B------:R-:W-:-:S06]  /*16f0*/  IMAD.WIDE R34, R7, 0x8, R42 ;  /* 0x0000000807227825 */ /* 0x000fcc00078e022a */
[----:B------:R0:W-:Y:S04]  /*1700*/  STG.E.64 desc[UR8][R16.64], R44 ;  /* 0x0000002c10007986 */ /* 0x0001e8000c101b08 */
[----:B------:R-:W2:Y:S01]  /*1710*/  LDG.E.64 R32, desc[UR8][R8.64] ;  /* 0x0000000808207981 */ /* 0x000ea2000c1e1b00 */
[----:B------:R-:W-:-:S03]  /*1720*/  IMAD.WIDE R36, R7, 0x8, R38 ;  /* 0x0000000807247825 */ /* 0x000fc600078e0226 */
[----:B------:R-:W3:Y:S04]  /*1730*/  LDG.E.64 R34, desc[UR8][R34.64] ;  /* 0x0000000822227981 */ /* 0x000ee8000c1e1b00 */
[----:B------:R-:W4:Y:S04]  /*1740*/  LDG.E.64 R30, desc[UR8][R30.64] ;  /* 0x000000081e1e7981 */ /* 0x000f28000c1e1b00 */
[----:B------:R-:W4:Y:S01]  /*1750*/  LDG.E.64 R36, desc[UR8][R36.64] ;  /* 0x0000000824247981 */ /* 0x000f22000c1e1b00 */
[----:B------:R-:W-:-:S04]  /*1760*/  IADD3 R5, PT, PT, R5, 0x2, RZ ;  /* 0x0000000205057810 */ /* 0x000fc80007ffe0ff */
[----:B------:R-:W-:Y:S01]  /*1770*/  ISETP.NE.AND P0, PT, R5, UR4, PT ;  /* 0x0000000405007c0c */ /* 0x000fe2000bf05270 */
[----:B--2---:R-:W-:Y:S02]  /*1780*/  DMUL R32, R28, R32 ;  /* 0x000000201c207228 */ /* 0x004fe40000000000 */
[----:B---3--:R-:W-:-:S06]  /*1790*/  DMUL R28, R14, R34 ;  /* 0x000000220e1c7228 */ /* 0x008fcc0000000000 */
[----:B----4-:R-:W-:-:S08]  /*17a0*/  DMUL R32, R32, R30 ;  /* 0x0000001e20207228 */ /* 0x010fd00000000000 */
[----:B------:R-:W-:-:S08]  /*17b0*/  DFMA R28, R28, R36, R32 ;  /* 0x000000241c1c722b */ /* 0x000fd00000000020 */
[----:B------:R-:W-:-:S07]  /*17c0*/  DFMA R46, R28, 0.5, R44 ;  /* 0x3fe000001c2e782b */ /* 0x000fce000000002c */
[----:B------:R0:W-:Y:S01]  /*17d0*/  STG.E.64 desc[UR8][R16.64], R46 ;  /* 0x0000002e10007986 */ /* 0x0001e2000c101b08 */
[----:B------:R-:W-:Y:S05]  /*17e0*/  @P0 BRA `(.L_x_8) ;  /* 0xfffffff8009c0947 */ /* 0x000fea000383ffff */
[----:B------:R-:W-:-:S07]  /*17f0*/  MOV R5, UR4 ;  /* 0x0000000400057c02 */ /* 0x000fce0008000f00 */
.L_x_7:
[----:B------:R-:W-:-:S09]  /*1800*/  UISETP.NE.AND UP0, UPT, UR11, URZ, UPT ;  /* 0x000000ff0b00728c */ /* 0x000fd2000bf05270 */
[----:B------:R-:W-:Y:S05]  /*1810*/  BRA.U !UP0, `(.L_x_9) ;  /* 0x0000000108b47547 */ /* 0x000fea000b800000 */
[----:B------:R-:W-:Y:S01]  /*1820*/  IMAD R29, R5, R7, R3 ;  /* 0x00000007051d7224 */ /* 0x000fe200078e0203 */
[----:B------:R-:W3:Y:S03]  /*1830*/  LDG.E.64 R12, desc[UR8][R12.64] ;  /* 0x000000080c0c7981 */ /* 0x000ee6000c1e1b00 */
[----:B------:R-:W-:-:S04]  /*1840*/  IMAD.WIDE R28, R29, 0x8, R50 ;  /* 0x000000081d1c7825 */ /* 0x000fc800078e0232 */
[C---:B--2---:R-:W-:Y:S02]  /*1850*/  IMAD R33, R5.reuse, UR10, R6 ;  /* 0x0000000a05217c24 */ /* 0x044fe4000f8e0206 */
[----:B------:R-:W-:Y:S01]  /*1860*/  IMAD R31, R5, UR10, R56 ;  /* 0x0000000a051f7c24 */ /* 0x000fe2000f8e0238 */
[----:B------:R-:W3:Y:S01]  /*1870*/  LDG.E.64 R28, desc[UR8][R28.64] ;  /* 0x000000081c1c7981 */ /* 0x000ee2000c1e1b00 */
[----:B------:R-:W-:-:S04]  /*1880*/  IMAD.WIDE R32, R33, 0x8, R52 ;  /* 0x0000000821207825 */ /* 0x000fc800078e0234 */
[----:B------:R-:W-:Y:S01]  /*1890*/  IMAD.WIDE R30, R31, 0x8, R52 ;  /* 0x000000081f1e7825 */ /* 0x000fe200078e0234 */
[----:B0-----:R0:W2:Y:S03]  /*18a0*/  LDG.E.64 R34, desc[UR8][R32.64] ;  /* 0x0000000820227981 */ /* 0x0010a6000c1e1b00 */
[----:B------:R-:W-:Y:S01]  /*18b0*/  IMAD R5, R5, R2, R55 ;  /* 0x0000000205057224 */ /* 0x000fe200078e0237 */
[----:B------:R1:W4:Y:S03]  /*18c0*/  LDG.E.64 R38, desc[UR8][R30.64] ;  /* 0x000000081e267981 */ /* 0x000326000c1e1b00 */
[----:B------:R-:W-:-:S05]  /*18d0*/  IMAD.WIDE R52, R5, 0x8, R52 ;  /* 0x0000000805347825 */ /* 0x000fca00078e0234 */
[----:B------:R1:W4:Y:S01]  /*18e0*/  LDG.E.64 R36, desc[UR8][R52.64] ;  /* 0x0000000834247981 */ /* 0x000322000c1e1b00 */
[----:B0-----:R-:W-:-:S04]  /*18f0*/  IMAD.WIDE R32, R7, 0x8, R32 ;  /* 0x0000000807207825 */ /* 0x001fc800078e0220 */
[----:B-1----:R-:W-:-:S04]  /*1900*/  IMAD.WIDE R30, R7, 0x8, R30 ;  /* 0x00000008071e7825 */ /* 0x002fc800078e021e */
[----:B------:R-:W-:Y:S01]  /*1910*/  IMAD.WIDE R52, R7, 0x8, R52 ;  /* 0x0000000807347825 */ /* 0x000fe200078e0234 */
[----:B---3--:R-:W-:Y:S02]  /*1920*/  DMUL R12, R28, R12 ;  /* 0x0000000c1c0c7228 */ /* 0x008fe40000000000 */
[----:B--2--5:R-:W-:-:S06]  /*1930*/  DMUL R34, R14, R34 ;  /* 0x000000220e227228 */ /* 0x024fcc0000000000 */
[----:B----4-:R-:W-:-:S08]  /*1940*/  DMUL R12, R12, R38 ;  /* 0x000000260c0c7228 */ /* 0x010fd00000000000 */
[----:B------:R-:W-:-:S08]  /*1950*/  DFMA R12, R34, R36, R12 ;  /* 0x00000024220c722b */ /* 0x000fd0000000000c */
[----:B------:R-:W-:-:S07]  /*1960*/  DFMA R46, R12, 0.5, R46 ;  /* 0x3fe000000c2e782b */ /* 0x000fce000000002e */
[----:B------:R0:W-:Y:S04]  /*1970*/  STG.E.64 desc[UR8][R16.64], R46 ;  /* 0x0000002e10007986 */ /* 0x0001e8000c101b08 */
[----:B------:R-:W2:Y:S04]  /*1980*/  LDG.E.64 R10, desc[UR8][R10.64] ;  /* 0x000000080a0a7981 */ /* 0x000ea8000c1e1b00 */
[----:B------:R1:W3:Y:S04]  /*1990*/  LDG.E.64 R12, desc[UR8][R32.64] ;  /* 0x00000008200c7981 */ /* 0x0002e8000c1e1b00 */
[----:B------:R4:W3:Y:S04]  /*19a0*/  LDG.E.64 R38, desc[UR8][R30.64] ;  /* 0x000000081e267981 */ /* 0x0008e8000c1e1b00 */
[----:B------:R0:W3:Y:S01]  /*19b0*/  LDG.E.64 R34, desc[UR8][R52.64] ;  /* 0x0000000834227981 */ /* 0x0000e2000c1e1b00 */
[----:B-1----:R-:W-:-:S04]  /*19c0*/  IMAD.WIDE R32, R7, 0x8, R32 ;  /* 0x0000000807207825 */ /* 0x002fc800078e0220 */
[----:B----4-:R-:W-:-:S04]  /*19d0*/  IMAD.WIDE R30, R7, 0x8, R30 ;  /* 0x00000008071e7825 */ /* 0x010fc800078e021e */
[----:B0-----:R-:W-:Y:S01]  /*19e0*/  IMAD.WIDE R52, R7, 0x8, R52 ;  /* 0x0000000807347825 */ /* 0x001fe200078e0234 */
[----:B--2---:R-:W-:Y:S02]  /*19f0*/  DMUL R36, R28, R10 ;  /* 0x0000000a1c247228 */ /* 0x004fe40000000000 */
[----:B---3--:R-:W-:-:S06]  /*1a00*/  DMUL R12, R14, R12 ;  /* 0x0000000c0e0c7228 */ /* 0x008fcc0000000000 */
[----:B------:R-:W-:-:S08]  /*1a10*/  DMUL R36, R36, R38 ;  /* 0x0000002624247228 */ /* 0x000fd00000000000 */
[----:B------:R-:W-:-:S08]  /*1a20*/  DFMA R12, R12, R34, R36 ;  /* 0x000000220c0c722b */ /* 0x000fd00000000024 */
[----:B------:R-:W-:-:S07]  /*1a30*/  DFMA R46, R12, 0.5, R46 ;  /* 0x3fe000000c2e782b */ /* 0x000fce000000002e */
[----:B------:R0:W-:Y:S04]  /*1a40*/  STG.E.64 desc[UR8][R16.64], R46 ;  /* 0x0000002e10007986 */ /* 0x0001e8000c101b08 */
[----:B------:R-:W2:Y:S04]  /*1a50*/  LDG.E.64 R8, desc[UR8][R8.64] ;  /* 0x0000000808087981 */ /* 0x000ea8000c1e1b00 */
[----:B------:R-:W3:Y:S04]  /*1a60*/  LDG.E.64 R32, desc[UR8][R32.64] ;  /* 0x0000000820207981 */ /* 0x000ee8000c1e1b00 */
[----:B------:R-:W4:Y:S04]  /*1a70*/  LDG.E.64 R30, desc[UR8][R30.64] ;  /* 0x000000081e1e7981 */ /* 0x000f28000c1e1b00 */
[----:B------:R-:W4:Y:S01]  /*1a80*/  LDG.E.64 R52, desc[UR8][R52.64] ;  /* 0x0000000834347981 */ /* 0x000f22000c1e1b00 */
[----:B--2---:R-:W-:-:S02]  /*1a90*/  DMUL R28, R28, R8 ;  /* 0x000000081c1c7228 */ /* 0x004fc40000000000 */
[----:B---3--:R-:W-:-:S06]  /*1aa0*/  DMUL R14, R14, R32 ;  /* 0x000000200e0e7228 */ /* 0x008fcc0000000000 */
[----:B----4-:R-:W-:-:S08]  /*1ab0*/  DMUL R28, R28, R30 ;  /* 0x0000001e1c1c7228 */ /* 0x010fd00000000000 */
[----:B------:R-:W-:-:S08]  /*1ac0*/  DFMA R14, R14, R52, R28 ;  /* 0x000000340e0e722b */ /* 0x000fd0000000001c */
[----:B0-----:R-:W-:-:S07]  /*1ad0*/  DFMA R46, R14, 0.5, R46 ;  /* 0x3fe000000e2e782b */ /* 0x001fce000000002e */
[----:B------:R1:W-:Y:S04]  /*1ae0*/  STG.E.64 desc[UR8][R16.64], R46 ;  /* 0x0000002e10007986 */ /* 0x0003e8000c101b08 */
.L_x_9:
[----:B------:R-:W-:Y:S05]  /*1af0*/  @P1 BRA `(.L_x_10) ;  /* 0xfffffff400681947 */ /* 0x000fea000383ffff */
[----:B------:R-:W3:Y:S02]  /*1b00*/  LDCU UR6, c[0x0][0x388] ;  /* 0x00007100ff0677ac */ /* 0x000ee40008000800 */
[----:B---3--:R-:W-:-:S07]  /*1b10*/  MOV R12, UR6 ;  /* 0x00000006000c7c02 */ /* 0x008fce0008000f00 */
.L_x_15:
[----:B---3--:R-:W3:Y:S08]  /*1b20*/  LDC R5, c[0x0][0x380] ;  /* 0x0000e000ff057b82 */ /* 0x008ef00000000800 */
[----:B----4-:R-:W4:Y:S08]  /*1b30*/  LDC.64 R10, c[0x0][0x398] ;  /* 0x0000e600ff0a7b82 */ /* 0x010f300000000a00 */
[----:B0-----:R-:W0:Y:S01]  /*1b40*/  LDC.64 R28, c[0x0][0x388] ;  /* 0x0000e200ff1c7b82 */ /* 0x001e220000000a00 */
[----:B---3--:R-:W-:-:S04]  /*1b50*/  IMAD R7, R12, R5, R3 ;  /* 0x000000050c077224 */ /* 0x008fc800078e0203 */
[----:B----4-:R-:W-:-:S05]  /*1b60*/  IMAD.WIDE R10, R7, 0x8, R10 ;  /* 0x00000008070a7825 */ /* 0x010fca00078e020a */
[----:B------:R-:W3:Y:S01]  /*1b70*/  LDG.E.64 R8, desc[UR8][R10.64] ;  /* 0x000000080a087981 */ /* 0x000ee2000c1e1b00 */
[----:B------:R-:W4:Y:S01]  /*1b80*/  LDCU UR6, c[0x0][0x388] ;  /* 0x00007100ff0677ac */ /* 0x000f220008000800 */
[----:B------:R-:W-:Y:S01]  /*1b90*/  IMAD R7, R12, UR10, R3 ;  /* 0x0000000a0c077c24 */ /* 0x000fe2000f8e0203 */
[CC--:B0----5:R-:W-:Y:S02]  /*1ba0*/  IADD3 R14, PT, PT, -R28.reuse, R29.reuse, RZ ;  /* 0x0000001d1c0e7210 */ /* 0x0e1fe40007ffe1ff */
[----:B------:R-:W-:Y:S02]  /*1bb0*/  IADD3 R28, PT, PT, R28, -R29, RZ ;  /* 0x8000001d1c1c7210 */ /* 0x000fe40007ffe0ff */
[----:B------:R-:W-:Y:S02]  /*1bc0*/  LOP3.LUT R15, R14, 0x3, RZ, 0xc0, !PT ;  /* 0x000000030e0f7812 */ /* 0x000fe400078ec0ff */
[----:B------:R-:W-:Y:S02]  /*1bd0*/  ISETP.GT.U32.AND P1, PT, R28, -0x4, PT ;  /* 0xfffffffc1c00780c */ /* 0x000fe40003f24070 */
[----:B------:R-:W-:-:S02]  /*1be0*/  ISETP.NE.AND P0, PT, R15, RZ, PT ;  /* 0x000000ff0f00720c */ /* 0x000fc40003f05270 */
[----:B----4-:R-:W-:Y:S01]  /*1bf0*/  MOV R13, UR6 ;  /* 0x00000006000d7c02 */ /* 0x010fe20008000f00 */
[----:B---3--:R-:W-:-:S08]  /*1c00*/  DMUL R8, R8, 0.5 ;  /* 0x3fe0000008087828 */ /* 0x008fd00000000000 */
[----:B------:R-:W-:Y:S05]  /*1c10*/  @P1 BRA `(.L_x_11) ;  /* 0x0000000400781947 */ /* 0x000fea0003800000 */
[----:B------:R-:W-:Y:S02]  /*1c20*/  MOV R28, RZ ;  /* 0x000000ff001c7202 */ /* 0x000fe40000000f00 */
[----:B------:R-:W-:-:S07]  /*1c30*/  MOV R13, UR6 ;  /* 0x00000006000d7c02 */ /* 0x000fce0008000f00 */
.L_x_12:
[----:B0-----:R-:W0:Y:S01]  /*1c40*/  LDC.64 R10, c[0x0][0x3a0] ;  /* 0x0000e800ff0a7b82 */ /* 0x001e220000000a00 */
[C---:B------:R-:W-:Y:S02]  /*1c50*/  IMAD R31, R13.reuse, UR10, R6 ;  /* 0x0000000a0d1f7c24 */ /* 0x040fe4000f8e0206 */
[----:B------:R-:W-:Y:S02]  /*1c60*/  IMAD R29, R13, R2, R7 ;  /* 0x000000020d1d7224 */ /* 0x000fe400078e0207 */
[----:B0-----:R-:W-:-:S05]  /*1c70*/  IMAD.WIDE R30, R31, 0x8, R10 ;  /* 0x000000081f1e7825 */ /* 0x001fca00078e020a */
[----:B--2---:R-:W2:Y:S01]  /*1c80*/  LDG.E.64 R32, desc[UR8][R30.64] ;  /* 0x000000081e207981 */ /* 0x004ea2000c1e1b00 */
[----:B------:R-:W-:-:S05]  /*1c90*/  IMAD.WIDE R10, R29, 0x8, R10 ;  /* 0x000000081d0a7825 */ /* 0x000fca00078e020a */
[----:B------:R-:W3:Y:S01]  /*1ca0*/  LDG.E.64 R34, desc[UR8][R10.64] ;  /* 0x000000080a227981 */ /* 0x000ee2000c1e1b00 */
[----:B------:R-:W-:Y:S01]  /*1cb0*/  IMAD.WIDE R38, R5, 0x8, R10 ;  /* 0x0000000805267825 */ /* 0x000fe200078e020a */
[----:B--2---:R-:W-:-:S08]  /*1cc0*/  DMUL R32, R8, R32 ;  /* 0x0000002008207228 */ /* 0x004fd00000000000 */
        /* <DEDUP_REMOVED lines=10> */
[----:B------:R-:W3:Y:S04]  /*1d70*/  LDG.E.64 R40, desc[UR8][R30.64] ;  /* 0x000000081e287981 */ /* 0x000ee8000c1e1b00 */
[----:B------:R-:W4:Y:S01]  /*1d80*/  LDG.E.64 R42, desc[UR8][R42.64] ;  /* 0x000000082a2a7981 */ /* 0x000f22000c1e1b00 */
[----:B0-----:R-:W-:-:S04]  /*1d90*/  IMAD.WIDE R32, R5, 0x8, R30 ;  /* 0x0000000805207825 */ /* 0x001fc800078e021e */
[----:B------:R-:W-:Y:S01]  /*1da0*/  IMAD.WIDE R10, R2, 0x8, R10 ;  /* 0x00000008020a7825 */ /* 0x000fe200078e020a */
[----:B---3--:R-:W-:-:S08]  /*1db0*/  DMUL R40, R8, R40 ;  /* 0x0000002808287228 */ /* 0x008fd00000000000 */
[----:B----4-:R-:W-:-:S07]  /*1dc0*/  DFMA R40, R40, R42, R36 ;  /* 0x0000002a2828722b */ /* 0x010fce0000000024 */
        /* <DEDUP_REMOVED lines=8> */
[----:B--2---:R-:W2:Y:S04]  /*1e50*/  LDG.E.64 R36, desc[UR8][R30.64] ;  /* 0x000000081e247981 */ /* 0x004ea8000c1e1b00 */
[----:B------:R-:W4:Y:S01]  /*1e60*/  LDG.E.64 R42, desc[UR8][R38.64] ;  /* 0x00000008262a7981 */ /* 0x000f22000c1e1b00 */
[----:B------:R-:W-:Y:S01]  /*1e70*/  IMAD.WIDE R32, R5, 0x8, R30 ;  /* 0x0000000805207825 */ /* 0x000fe200078e021e */
[----:B--2---:R-:W-:-:S08]  /*1e80*/  DMUL R36, R8, R36 ;  /* 0x0000002408247228 */ /* 0x004fd00000000000 */
[----:B----4-:R-:W-:Y:S01]  /*1e90*/  DFMA R36, R36, R42, R34 ;  /* 0x0000002a2424722b */ /* 0x010fe20000000022 */
[----:B------:R-:W-:-:S06]  /*1ea0*/  IMAD.WIDE R42, R5, 0x8, R38 ;  /* 0x00000008052a7825 */ /* 0x000fcc00078e0226 */
[----:B------:R2:W-:Y:S04]  /*1eb0*/  STG.E.64 desc[UR8][R16.64], R36 ;  /* 0x0000002410007986 */ /* 0x0005e8000c101b08 */
[----:B0-----:R-:W4:Y:S04]  /*1ec0*/  LDG.E.64 R40, desc[UR8][R32.64] ;  /* 0x0000000820287981 */ /* 0x001f28000c1e1b00 */
[----:B------:R-:W5:Y:S01]  /*1ed0*/  LDG.E.64 R42, desc[UR8][R42.64] ;  /* 0x000000082a2a7981 */ /* 0x000f62000c1e1b00 */
[----:B------:R-:W-:-:S04]  /*1ee0*/  IMAD.WIDE R30, R5, 0x8, R32 ;  /* 0x00000008051e7825 */ /* 0x000fc800078e0220 */
[----:B------:R-:W-:Y:S01]  /*1ef0*/  IMAD.WIDE R10, R2, 0x8, R10 ;  /* 0x00000008020a7825 */ /* 0x000fe200078e020a */
[----:B----4-:R-:W-:-:S08]  /*1f00*/  DMUL R40, R8, R40 ;  /* 0x0000002808287228 */ /* 0x010fd00000000000 */
[----:B-----5:R-:W-:-:S07]  /*1f10*/  DFMA R40, R40, R42, R36 ;  /* 0x0000002a2828722b */ /* 0x020fce0000000024 */
[----:B------:R0:W-:Y:S04]  /*1f20*/  STG.E.64 desc[UR8][R16.64], R40 ;  /* 0x0000002810007986 */ /* 0x0001e8000c101b08 */
[----:B---3--:R-:W3:Y:S04]  /*1f30*/  LDG.E.64 R34, desc[UR8][R30.64] ;  /* 0x000000081e227981 */ /* 0x008ee8000c1e1b00 */
        /* <DEDUP_REMOVED lines=28> */
[----:B------:R-:W3:Y:S01]  /*2100*/  LDG.E.64 R42, desc[UR8][R38.64] ;  /* 0x00000008262a7981 */ /* 0x000ee2000c1e1b00 */
[----:B------:R-:W-:-:S04]  /*2110*/  IMAD.WIDE R32, R5, 0x8, R30 ;  /* 0x0000000805207825 */ /* 0x000fc800078e021e */
[----:B------:R-:W-:Y:S01]  /*2120*/  IMAD.WIDE R10, R5, 0x8, R38 ;  /* 0x00000008050a7825 */ /* 0x000fe200078e0226 */
[----:B--2---:R-:W-:-:S08]  /*2130*/  DMUL R36, R8, R36 ;  /* 0x0000002408247228 */ /* 0x004fd00000000000 */
[----:B---3--:R-:W-:-:S07]  /*2140*/  DFMA R36, R36, R42, R34 ;  /* 0x0000002a2424722b */ /* 0x008fce0000000022 */
[----:B------:R0:W-:Y:S04]  /*2150*/  STG.E.64 desc[UR8][R16.64], R36 ;  /* 0x0000002410007986 */ /* 0x0001e8000c101b08 */
[----:B------:R-:W1:Y:S04]  /*2160*/  LDG.E.64 R32, desc[UR8][R32.64] ;  /* 0x0000000820207981 */ /* 0x000e68000c1e1b00 */
[----:B------:R-:W2:Y:S01]  /*2170*/  LDG.E.64 R10, desc[UR8][R10.64] ;  /* 0x000000080a0a7981 */ /* 0x000ea2000c1e1b00 */
[----:B------:R-:W-:Y:S02]  /*2180*/  IADD3 R28, PT, PT, R28, 0x4, RZ ;  /* 0x000000041c1c7810 */ /* 0x000fe40007ffe0ff */
[----:B------:R-:W-:-:S02]  /*2190*/  LOP3.LUT R29, R14, 0xfffffffc, RZ, 0xc0, !PT ;  /* 0xfffffffc0e1d7812 */ /* 0x000fc400078ec0ff */
[----:B------:R-:W-:Y:S02]  /*21a0*/  IADD3 R13, PT, PT, R13, 0x4, RZ ;  /* 0x000000040d0d7810 */ /* 0x000fe40007ffe0ff */
[----:B------:R-:W-:Y:S01]  /*21b0*/  ISETP.NE.AND P1, PT, R28, R29, PT ;  /* 0x0000001d1c00720c */ /* 0x000fe20003f25270 */
[----:B-1----:R-:W-:-:S08]  /*21c0*/  DMUL R46, R8, R32 ;  /* 0x00000020082e7228 */ /* 0x002fd00000000000 */
[----:B--2---:R-:W-:-:S07]  /*21d0*/  DFMA R46, R46, R10, R36 ;  /* 0x0000000a2e2e722b */ /* 0x004fce0000000024 */
[----:B------:R0:W-:Y:S01]  /*21e0*/  STG.E.64 desc[UR8][R16.64], R46 ;  /* 0x0000002e10007986 */ /* 0x0001e2000c101b08 */
[----:B------:R-:W-:Y:S05]  /*21f0*/  @P1 BRA `(.L_x_12) ;  /* 0xfffffff800901947 */ /* 0x000fea000383ffff */
.L_x_11:
[----:B------:R-:W-:Y:S05]  /*2200*/  @!P0 BRA `(.L_x_13) ;  /* 0x0000000400288947 */ /* 0x000fea0003800000 */
[----:B------:R-:W-:Y:S02]  /*2210*/  ISETP.NE.AND P0, PT, R15, 0x1, PT ;  /* 0x000000010f00780c */ /* 0x000fe40003f05270 */
[----:B------:R-:W-:-:S11]  /*2220*/  LOP3.LUT P1, RZ, R14, 0x1, RZ, 0xc0, !PT ;  /* 0x000000010eff7812 */ /* 0x000fd6000782c0ff */
[----:B------:R-:W-:Y:S05]  /*2230*/  @!P0 BRA `(.L_x_14) ;  /* 0x0000000000b88947 */ /* 0x000fea0003800000 */
[----:B------:R-:W3:Y:S01]  /*2240*/  LDC.64 R10, c[0x0][0x3a0] ;  /* 0x0000e800ff0a7b82 */ /* 0x000ee20000000a00 */
[C---:B------:R-:W-:Y:S02]  /*2250*/  IMAD R15, R13.reuse, UR10, R6 ;  /* 0x0000000a0d0f7c24 */ /* 0x040fe4000f8e0206 */
[----:B------:R-:W-:Y:S02]  /*2260*/  IMAD R31, R13, R2, R7 ;  /* 0x000000020d1f7224 */ /* 0x000fe400078e0207 */
[----:B---3--:R-:W-:-:S05]  /*2270*/  IMAD.WIDE R14, R15, 0x8, R10 ;  /* 0x000000080f0e7825 */ /* 0x008fca00078e020a */
[----:B------:R-:W3:Y:S01]  /*2280*/  LDG.E.64 R28, desc[UR8][R14.64] ;  /* 0x000000080e1c7981 */ /* 0x000ee2000c1e1b00 */
[----:B------:R-:W-:-:S05]  /*2290*/  IMAD.WIDE R10, R31, 0x8, R10 ;  /* 0x000000081f0a7825 */ /* 0x000fca00078e020a */
[----:B------:R-:W4:Y:S01]  /*22a0*/  LDG.E.64 R30, desc[UR8][R10.64] ;  /* 0x000000080a1e7981 */ /* 0x000f22000c1e1b00 */
[----:B0-2---:R-:W-:Y:S01]  /*22b0*/  IMAD.WIDE R34, R5, 0x8, R10 ;  /* 0x0000000805227825 */ /* 0x005fe200078e020a */
[----:B---3--:R-:W-:-:S08]  /*22c0*/  DMUL R28, R8, R28 ;  /* 0x0000001c081c7228 */ /* 0x008fd00000000000 */
        /* <DEDUP_REMOVED lines=17> */
[----:B------:R-:W4:Y:S04]  /*23e0*/  LDG.E.64 R30, desc[UR8][R28.64] ;  /* 0x000000081c1e7981 */ /* 0x000f28000c1e1b00 */
[----:B------:R-:W5:Y:S01]  /*23f0*/  LDG.E.64 R34, desc[UR8][R10.64] ;  /* 0x000000080a227981 */ /* 0x000f62000c1e1b00 */
[----:B------:R-:W-:Y:S01]  /*2400*/  IMAD.WIDE R14, R5, 0x8, R28 ;  /* 0x00000008050e7825 */ /* 0x000fe200078e021c */
[----:B----4-:R-:W-:-:S08]  /*2410*/  DMUL R30, R8, R30 ;  /* 0x0000001e081e7228 */ /* 0x010fd00000000000 */
[----:B-----5:R-:W-:Y:S01]  /*2420*/  DFMA R30, R30, R34, R36 ;  /* 0x000000221e1e722b */ /* 0x020fe20000000024 */
[----:B------:R-:W-:-:S06]  /*2430*/  IMAD.WIDE R34, R5, 0x8, R10 ;  /* 0x0000000805227825 */ /* 0x000fcc00078e020a */
[----:B------:R3:W-:Y:S04]  /*2440*/  STG.E.64 desc[UR8][R16.64], R30 ;  /* 0x0000001e10007986 */ /* 0x0007e8000c101b08 */
[----:B--2---:R-:W2:Y:S04]  /*2450*/  LDG.E.64 R32, desc[UR8][R14.64] ;  /* 0x000000080e207981 */ /* 0x004ea8000c1e1b00 */
[----:B------:R-:W4:Y:S01]  /*2460*/  LDG.E.64 R38, desc[UR8][R34.64] ;  /* 0x0000000822267981 */ /* 0x000f22000c1e1b00 */
[----:B------:R-:W-:-:S04]  /*2470*/  IMAD.WIDE R28, R5, 0x8, R14 ;  /* 0x00000008051c7825 */ /* 0x000fc800078e020e */
[----:B------:R-:W-:Y:S01]  /*2480*/  IMAD.WIDE R10, R5, 0x8, R34 ;  /* 0x00000008050a7825 */ /* 0x000fe200078e0222 */
[----:B--2---:R-:W-:-:S08]  /*2490*/  DMUL R32, R8, R32 ;  /* 0x0000002008207228 */ /* 0x004fd00000000000 */
[----:B----4-:R-:W-:-:S07]  /*24a0*/  DFMA R32, R32, R38, R30 ;  /* 0x000000262020722b */ /* 0x010fce000000001e */
[----:B------:R3:W-:Y:S04]  /*24b0*/  STG.E.64 desc[UR8][R16.64], R32 ;  /* 0x0000002010007986 */ /* 0x0007e8000c101b08 */
[----:B------:R-:W1:Y:S04]  /*24c0*/  LDG.E.64 R28, desc[UR8][R28.64] ;  /* 0x000000081c1c7981 */ /* 0x000e68000c1e1b00 */
[----:B------:R-:W2:Y:S01]  /*24d0*/  LDG.E.64 R10, desc[UR8][R10.64] ;  /* 0x000000080a0a7981 */ /* 0x000ea2000c1e1b00 */
[----:B------:R-:W-:Y:S01]  /*24e0*/  IADD3 R13, PT, PT, R13, 0x2, RZ ;  /* 0x000000020d0d7810 */ /* 0x000fe20007ffe0ff */
[----:B-1----:R-:W-:-:S08]  /*24f0*/  DMUL R46, R8, R28 ;  /* 0x0000001c082e7228 */ /* 0x002fd00000000000 */
[----:B--2---:R-:W-:-:S07]  /*2500*/  DFMA R46, R46, R10, R32 ;  /* 0x0000000a2e2e722b */ /* 0x004fce0000000020 */
[----:B------:R3:W-:Y:S04]  /*2510*/  STG.E.64 desc[UR8][R16.64], R46 ;  /* 0x0000002e10007986 */ /* 0x0007e8000c101b08 */
.L_x_14:
[----:B------:R-:W-:Y:S05]  /*2520*/  @!P1 BRA `(.L_x_13) ;  /* 0x0000000000609947 */ /* 0x000fea0003800000 */
[----:B------:R-:W4:Y:S01]  /*2530*/  LDC.64 R28, c[0x0][0x3a0] ;  /* 0x0000e800ff1c7b82 */ /* 0x000f220000000a00 */
[C---:B------:R-:W-:Y:S02]  /*2540*/  IMAD R11, R13.reuse, UR10, R6 ;  /* 0x0000000a0d0b7c24 */ /* 0x040fe4000f8e0206 */
[----:B------:R-:W-:Y:S02]  /*2550*/  IMAD R7, R13, R2, R7 ;  /* 0x000000020d077224 */ /* 0x000fe400078e0207 */
[----:B----4-:R-:W-:-:S05]  /*2560*/  IMAD.WIDE R10, R11, 0x8, R28 ;  /* 0x000000080b0a7825 */ /* 0x010fca00078e021c */
[----:B------:R-:W4:Y:S01]  /*2570*/  LDG.E.64 R14, desc[UR8][R10.64] ;  /* 0x000000080a0e7981 */ /* 0x000f22000c1e1b00 */
[----:B------:R-:W-:-:S05]  /*2580*/  IMAD.WIDE R28, R7, 0x8, R28 ;  /* 0x00000008071c7825 */ /* 0x000fca00078e021c */
[----:B---3--:R-:W3:Y:S01]  /*2590*/  LDG.E.64 R30, desc[UR8][R28.64] ;  /* 0x000000081c1e7981 */ /* 0x008ee2000c1e1b00 */
[----:B0-2---:R-:W-:Y:S01]  /*25a0*/  IMAD.WIDE R34, R5, 0x8, R28 ;  /* 0x0000000805227825 */ /* 0x005fe200078e021c */
[----:B----4-:R-:W-:-:S08]  /*25b0*/  DMUL R14, R8, R14 ;  /* 0x0000000e080e7228 */ /* 0x010fd00000000000 */
        /* <DEDUP_REMOVED lines=11> */
[----:B------:R-:W1:Y:S01]  /*2670*/  LDG.E.64 R28, desc[UR8][R28.64] ;  /* 0x000000081c1c7981 */ /* 0x000e62000c1e1b00 */
[----:B--2---:R-:W-:-:S08]  /*2680*/  DMUL R8, R8, R10 ;  /* 0x0000000a08087228 */ /* 0x004fd00000000000 */
[----:B-1----:R-:W-:-:S07]  /*2690*/  DFMA R46, R8, R28, R32 ;  /* 0x0000001c082e722b */ /* 0x002fce0000000020 */
[----:B------:R4:W-:Y:S04]  /*26a0*/  STG.E.64 desc[UR8][R16.64], R46 ;  /* 0x0000002e10007986 */ /* 0x0009e8000c101b08 */
.L_x_13:
[----:B------:R-:W5:Y:S01]  /*26b0*/  LDCU UR6, c[0x0][0x38c] ;  /* 0x00007180ff0677ac */ /* 0x000f620008000800 */
[----:B------:R-:W-:-:S04]  /*26c0*/  IADD3 R12, PT, PT, R12, 0x1, RZ ;  /* 0x000000010c0c7810 */ /* 0x000fc80007ffe0ff */
[----:B-----5:R-:W-:-:S13]  /*26d0*/  ISETP.NE.AND P0, PT, R12, UR6, PT ;  /* 0x000000060c007c0c */ /* 0x020fda000bf05270 */
[----:B------:R-:W-:Y:S05]  /*26e0*/  @P0 BRA `(.L_x_15) ;  /* 0xfffffff4000c0947 */ /* 0x000fea000383ffff */
[----:B------:R-:W5:Y:S01]  /*26f0*/  LDCU UR6, c[0x0][0x384] ;  /* 0x00007080ff0677ac */ /* 0x000f620008000800 */
[----:B------:R-:W-:-:S04]  /*2700*/  IADD3 R4, PT, PT, R4, 0x1, RZ ;  /* 0x0000000104047810 */ /* 0x000fc80007ffe0ff */
[----:B-----5:R-:W-:-:S13]  /*2710*/  ISETP.NE.AND P0, PT, R4, UR6, PT ;  /* 0x0000000604007c0c */ /* 0x020fda000bf05270 */
[----:B------:R-:W-:Y:S05]  /*2720*/  @P0 BRA `(.L_x_16) ;  /* 0xffffffd800d40947 */ /* 0x000fea000383ffff */
[----:B------:R-:W-:-:S04]  /*2730*/  IADD3 R3, PT, PT, R0, R3, RZ ;  /* 0x0000000300037210 */ /* 0x000fc80007ffe0ff */
[----:B------:R-:W-:-:S13]  /*2740*/  ISETP.GE.AND P0, PT, R3, R5, PT ;  /* 0x000000050300720c */ /* 0x000fda0003f06270 */
[----:B------:R-:W-:Y:S05]  /*2750*/  @!P0 BRA `(.L_x_17) ;  /* 0xffffffd8008c8947 */ /* 0x000fea000383ffff */
[----:B------:R-:W-:Y:S05]  /*2760*/  EXIT ;  /* 0x000000000000794d */ /* 0x000fea0003800000 */
.L_x_1:
[----:B------:R-:W-:Y:S02]  /*2770*/  UIADD3 UR5, UPT, UPT, -UR6, UR7, URZ ;  /* 0x0000000706057290 */ /* 0x000fe4000fffe1ff */
[----:B------:R-:W-:Y:S02]  /*2780*/  UIADD3 UR6, UPT, UPT, UR6, -UR7, URZ ;  /* 0x8000000706067290 */ /* 0x000fe4000fffe0ff */
[----:B------:R-:W-:Y:S02]  /*2790*/  ULOP3.LUT UR7, UR5, 0x3, URZ, 0xc0, !UPT ;  /* 0x0000000305077892 */ /* 0x000fe4000f8ec0ff */
[----:B------:R-:W-:-:S12]  /*27a0*/  ULOP3.LUT UR11, UR5, 0xfffffffc, URZ, 0xc0, !UPT ;  /* 0xfffffffc050b7892 */ /* 0x000fd8000f8ec0ff */
.L_x_24:
[----:B0-----:R-:W0:Y:S08]  /*27b0*/  LDC.64 R4, c[0x0][0x3b0] ;  /* 0x0000ec00ff047b82 */ /* 0x001e300000000a00 */
[----:B-1----:R-:W1:Y:S08]  /*27c0*/  LDC R13, c[0x0][0x380] ;  /* 0x0000e000ff0d7b82 */ /* 0x002e700000000800 */
[----:B--2---:R-:W2:Y:S08]  /*27d0*/  LDC.64 R6, c[0x0][0x390] ;  /* 0x0000e400ff067b82 */ /* 0x004eb00000000a00 */
[----:B------:R-:W3:Y:S01]  /*27e0*/  LDC.64 R8, c[0x0][0x3a8] ;  /* 0x0000ea00ff087b82 */ /* 0x000ee20000000a00 */
[----:B0-----:R-:W-:-:S04]  /*27f0*/  IMAD.WIDE R4, R3, 0x8, R4 ;  /* 0x0000000803047825 */ /* 0x001fc800078e0204 */
[C---:B-1----:R-:W-:Y:S02]  /*2800*/  IMAD.WIDE R10, R13.reuse, 0x8, R4 ;  /* 0x000000080d0a7825 */ /* 0x042fe400078e0204 */
[----:B-----5:R-:W5:Y:S02]  /*2810*/  LDG.E.64 R4, desc[UR8][R4.64] ;  /* 0x0000000804047981 */ /* 0x020f64000c1e1b00 */
[----:B------:R-:W-:Y:S02]  /*2820*/  IMAD.WIDE R12, R13, 0x8, R10 ;  /* 0x000000080d0c7825 */ /* 0x000fe400078e020a */
[----:B------:R-:W5:Y:S02]  /*2830*/  LDG.E.64 R10, desc[UR8][R10.64] ;  /* 0x000000080a0a7981 */ /* 0x000f64000c1e1b00 */
[C---:B--2---:R-:W-:Y:S02]  /*2840*/  IMAD.WIDE R6, R3.reuse, 0x8, R6 ;  /* 0x0000000803067825 */ /* 0x044fe400078e0206 */
[----:B------:R-:W5:Y:S02]  /*2850*/  LDG.E.64 R12, desc[UR8][R12.64] ;  /* 0x000000080c0c7981 */ /* 0x000f64000c1e1b00 */
[----:B---3--:R-:W-:-:S02]  /*2860*/  IMAD.WIDE R8, R3, 0x8, R8 ;  /* 0x0000000803087825 */ /* 0x008fc400078e0208 */
[----:B------:R-:W5:Y:S04]  /*2870*/  LDG.E.64 R6, desc[UR8][R6.64] ;  /* 0x0000000806067981 */ /* 0x000f68000c1e1b00 */
[----:B------:R-:W5:Y:S01]  /*2880*/  LDG.E.64 R8, desc[UR8][R8.64] ;  /* 0x0000000808087981 */ /* 0x000f62000c1e1b00 */
[----:B------:R-:W-:-:S07]  /*2890*/  MOV R14, RZ ;  /* 0x000000ff000e7202 */ /* 0x000fce0000000f00 */
.L_x_23:
[----:B0-----:R-:W0:Y:S01]  /*28a0*/  LDC.64 R22, c[0x0][0x3b8] ;  /* 0x0000ee00ff167b82 */ /* 0x001e220000000a00 */
[----:B------:R-:W-:Y:S01]  /*28b0*/  IMAD R15, R14, UR10, R3 ;  /* 0x0000000a0e0f7c24 */ /* 0x000fe2000f8e0203 */
[----:B-1----:R-:W1:Y:S06]  /*28c0*/  LDCU UR4, c[0x0][0x380] ;  /* 0x00007000ff0477ac */ /* 0x002e6c0008000800 */
[----:B--2---:R-:W2:Y:S08]  /*28d0*/  LDC R39, c[0x0][0x380] ;  /* 0x0000e000ff277b82 */ /* 0x004eb00000000800 */
[----:B------:R-:W3:Y:S01]  /*28e0*/  LDC.64 R20, c[0x0][0x398] ;  /* 0x0000e600ff147b82 */ /* 0x000ee20000000a00 */
[----:B0-----:R-:W-:-:S07]  /*28f0*/  IMAD.WIDE R22, R15, 0x8, R22 ;  /* 0x000000080f167825 */ /* 0x001fce00078e0216 */
[----:B-----5:R-:W0:Y:S01]  /*2900*/  LDC.64 R28, c[0x0][0x3c0] ;  /* 0x0000f000ff1c7b82 */ /* 0x020e220000000a00 */
[C---:B--2---:R-:W-:Y:S02]  /*2910*/  IMAD.WIDE R16, R39.reuse, 0x8, R22 ;  /* 0x0000000827107825 */ /* 0x044fe400078e0216 */
[----:B------:R-:W2:Y:S04]  /*2920*/  LDG.E.64 R22, desc[UR8][R22.64] ;  /* 0x0000000816167981 */ /* 0x000ea8000c1e1b00 */
[----:B------:R4:W2:Y:S01]  /*2930*/  LDG.E.64 R18, desc[UR8][R16.64] ;  /* 0x0000000810127981 */ /* 0x0008a2000c1e1b00 */
[----:B------:R-:W-:-:S06]  /*2940*/  IMAD.WIDE R24, R39, 0x8, R16 ;  /* 0x0000000827187825 */ /* 0x000fcc00078e0210 */
[----:B------:R-:W2:Y:S01]  /*2950*/  LDG.E.64 R24, desc[UR8][R24.64] ;  /* 0x0000000818187981 */ /* 0x000ea2000c1e1b00 */
[----:B------:R-:W-:-:S04]  /*2960*/  IMAD R15, R14, R39, R3 ;  /* 0x000000270e0f7224 */ /* 0x000fc800078e0203 */
[----:B---3--:R-:W-:-:S06]  /*2970*/  IMAD.WIDE R20, R15, 0x8, R20 ;  /* 0x000000080f147825 */ /* 0x008fcc00078e0214 */
[----:B------:R-:W3:Y:S01]  /*2980*/  LDG.E.64 R20, desc[UR8][R20.64] ;  /* 0x0000000814147981 */ /* 0x000ee2000c1e1b00 */
[----:B-1----:R-:W-:-:S06]  /*2990*/  UIMAD UR4, UR4, 0x5, URZ ;  /* 0x00000005040478a4 */ /* 0x002fcc000f8e02ff */
[----:B----4-:R-:W-:-:S04]  /*29a0*/  IMAD R17, R14, UR4, R3 ;  /* 0x000000040e117c24 */ /* 0x010fc8000f8e0203 */
[----:B0-----:R-:W-:-:S04]  /*29b0*/  IMAD.WIDE R16, R17, 0x8, R28 ;  /* 0x0000000811107825 */ /* 0x001fc800078e021c */
[----:B------:R-:W-:-:S04]  /*29c0*/  IMAD.WIDE R32, R39, 0x8, R16 ;  /* 0x0000000827207825 */ /* 0x000fc800078e0210 */
[----:B------:R-:W-:-:S04]  /*29d0*/  IMAD.WIDE R34, R39, 0x8, R32 ;  /* 0x0000000827227825 */ /* 0x000fc800078e0220 */
[----:B------:R-:W-:-:S04]  /*29e0*/  IMAD.WIDE R36, R39, 0x8, R34 ;  /* 0x0000000827247825 */ /* 0x000fc800078e0222 */
[----:B------:R-:W-:Y:S01]  /*29f0*/  IMAD.WIDE R38, R39, 0x8, R36 ;  /* 0x0000000827267825 */ /* 0x000fe200078e0224 */
[----:B--2--5:R-:W-:-:S08]  /*2a00*/  DMUL R26, R10, R18 ;  /* 0x000000120a1a7228 */ /* 0x024fd00000000000 */
[----:B------:R-:W-:-:S08]  /*2a10*/  DFMA R26, R4, R22, R26 ;  /* 0x00000016041a722b */ /* 0x000fd0000000001a */
[----:B------:R-:W-:-:S08]  /*2a20*/  DFMA R26, R12, R24, R26 ;  /* 0x000000180c1a722b */ /* 0x000fd0000000001a */
[----:B------:R-:W-:Y:S02]  /*2a30*/  DADD R26, R26, R26 ;  /* 0x000000001a1a7229 */ /* 0x000fe4000000001a */
[----:B---3--:R-:W-:-:S06]  /*2a40*/  DMUL R30, R6, R20 ;  /* 0x00000014061e7228 */ /* 0x008fcc0000000000 */
[----:B------:R-:W-:-:S07]  /*2a50*/  DFMA R26, R8, R20, -R26 ;  /* 0x00000014081a722b */ /* 0x000fce000000081a */
[----:B------:R0:W-:Y:S04]  /*2a60*/  STG.E.64 desc[UR8][R16.64], R26 ;  /* 0x0000001a10007986 */ /* 0x0001e8000c101b08 */
[----:B------:R0:W-:Y:S04]  /*2a70*/  STG.E.64 desc[UR8][R32.64], R30 ;  /* 0x0000001e20007986 */ /* 0x0001e8000c101b08 */
[----:B------:R0:W-:Y:S04]  /*2a80*/  STG.E.64 desc[UR8][R34.64], R22 ;  /* 0x0000001622007986 */ /* 0x0001e8000c101b08 */
[----:B------:R0:W-:Y:S04]  /*2a90*/  STG.E.64 desc[UR8][R36.64], R18 ;  /* 0x0000001224007986 */ /* 0x0001e8000c101b08 */
[----:B------:R0:W-:Y:S04]  /*2aa0*/  STG.E.64 desc[UR8][R38.64], R24 ;  /* 0x0000001826007986 */ /* 0x0001e8000c101b08 */
[----:B------:R0:W5:Y:S01]  /*2ab0*/  LDG.E.64 R28, desc[UR8][R16.64] ;  /* 0x00000008101c7981 */ /* 0x000162000c1e1b00 */
[----:B------:R-:W1:Y:S01]  /*2ac0*/  LDCU UR4, c[0x0][0x388] ;  /* 0x00007100ff0477ac */ /* 0x000e620008000800 */
[----:B------:R-:W-:Y:S01]  /*2ad0*/  IMAD R15, R14, R2, R3 ;  /* 0x000000020e0f7224 */ /* 0x000fe200078e0203 */
[----:B01----:R-:W-:-:S07]  /*2ae0*/  MOV R20, UR4 ;  /* 0x0000000400147c02 */ /* 0x003fce0008000f00 */
.L_x_22:
[----:B0-----:R-:W0:Y:S08]  /*2af0*/  LDC R22, c[0x0][0x380] ;  /* 0x0000e000ff167b82 */ /* 0x001e300000000800 */
[----:B-1----:R-:W1:Y:S01]  /*2b00*/  LDC.64 R24, c[0x0][0x398] ;  /* 0x0000e600ff187b82 */ /* 0x002e620000000a00 */
[----:B0-----:R-:W-:-:S04]  /*2b10*/  IMAD R19, R20, R22, R3 ;  /* 0x0000001614137224 */ /* 0x001fc800078e0203 */
[----:B-1----:R-:W-:-:S05]  /*2b20*/  IMAD.WIDE R24, R19, 0x8, R24 ;  /* 0x0000000813187825 */ /* 0x002fca00078e0218 */
[----:B--2---:R-:W2:Y:S01]  /*2b30*/  LDG.E.64 R18, desc[UR8][R24.64] ;  /* 0x0000000818127981 */ /* 0x004ea2000c1e1b00 */
[----:B------:R-:W0:Y:S01]  /*2b40*/  LDCU UR4, c[0x0][0x388] ;  /* 0x00007100ff0477ac */ /* 0x000e220008000800 */
[----:B------:R-:W-:Y:S01]  /*2b50*/  IMAD R21, R20, UR10, R3 ;  /* 0x0000000a14157c24 */ /* 0x000fe2000f8e0203 */
[----:B------:R-:W-:Y:S01]  /*2b60*/  UISETP.GT.U32.AND UP0, UPT, UR6, -0x4, UPT ;  /* 0xfffffffc0600788c */ /* 0x000fe2000bf04070 */
[----:B0-----:R-:W-:Y:S01]  /*2b70*/  MOV R26, UR4 ;  /* 0x00000004001a7c02 */ /* 0x001fe20008000f00 */
[----:B--2---:R-:W-:-:S07]  /*2b80*/  DMUL R18, R18, 0.5 ;  /* 0x3fe0000012127828 */ /* 0x004fce0000000000 */
[----:B------:R-:W-:Y:S05]  /*2b90*/  BRA.U UP0, `(.L_x_18) ;  /* 0x0000000500747547 */ /* 0x000fea000b800000 */
[----:B------:R-:W-:Y:S02]  /*2ba0*/  MOV R23, RZ ;  /* 0x000000ff00177202 */ /* 0x000fe40000000f00 */
[----:B------:R-:W-:-:S07]  /*2bb0*/  MOV R26, UR4 ;  /* 0x00000004001a7c02 */ /* 0x000fce0008000f00 */
.L_x_19:
[----:B0-----:R-:W0:Y:S01]  /*2bc0*/  LDC.64 R24, c[0x0][0x3a0] ;  /* 0x0000e800ff187b82 */ /* 0x001e220000000a00 */
[C---:B------:R-:W-:Y:S02]  /*2bd0*/  IMAD R31, R26.reuse, UR10, R15 ;  /* 0x0000000a1a1f7c24 */ /* 0x040fe4000f8e020f */
[----:B------:R-:W-:Y:S02]  /*2be0*/  IMAD R27, R26, R2, R21 ;  /* 0x000000021a1b7224 */ /* 0x000fe400078e0215 */
[----:B0-----:R-:W-:-:S05]  /*2bf0*/  IMAD.WIDE R30, R31, 0x8, R24 ;  /* 0x000000081f1e7825 */ /* 0x001fca00078e0218 */
[----:B------:R-:W2:Y:S01]  /*2c00*/  LDG.E.64 R32, desc[UR8][R30.64] ;  /* 0x000000081e207981 */ /* 0x000ea2000c1e1b00 */
[----:B------:R-:W-:-:S05]  /*2c10*/  IMAD.WIDE R24, R27, 0x8, R24 ;  /* 0x000000081b187825 */ /* 0x000fca00078e0218 */
[----:B------:R-:W3:Y:S01]  /*2c20*/  LDG.E.64 R34, desc[UR8][R24.64] ;  /* 0x0000000818227981 */ /* 0x000ee2000c1e1b00 */
[----:B------:R-:W-:Y:S01]  /*2c30*/  IMAD.WIDE R36, R22, 0x8, R24 ;  /* 0x0000000816247825 */ /* 0x000fe200078e0218 */
[----:B--2---:R-:W-:-:S08]  /*2c40*/  DMUL R32, R18, R32 ;  /* 0x0000002012207228 */ /* 0x004fd00000000000 */
[----:B---3-5:R-:W-:Y:S01]  /*2c50*/  DFMA R32, R32, R34, R28 ;  /* 0x000000222020722b */ /* 0x028fe2000000001c */
        /* <DEDUP_REMOVED lines=16> */
[----:B0-----:R-:W3:Y:S04]  /*2d60*/  LDG.E.64 R32, desc[UR8][R28.64] ;  /* 0x000000081c207981 */ /* 0x001ee8000c1e1b00 */
        /* <DEDUP_REMOVED lines=50> */
[----:B--2---:R-:W-:-:S04]  /*3090*/  IMAD.WIDE R38, R22, 0x8, R30 ;  /* 0x0000000816267825 */ /* 0x004fc800078e021e */
[----:B------:R-:W-:Y:S01]  /*30a0*/  IMAD.WIDE R24, R22, 0x8, R36 ;  /* 0x0000000816187825 */ /* 0x000fe200078e0224 */
[----:B---3--:R-:W-:-:S08]  /*30b0*/  DMUL R34, R18, R34 ;  /* 0x0000002212227228 */ /* 0x008fd00000000000 */
[----:B----4-:R-:W-:-:S07]  /*30c0*/  DFMA R34, R34, R40, R32 ;  /* 0x000000282222722b */ /* 0x010fce0000000020 */
[----:B------:R0:W-:Y:S04]  /*30d0*/  STG.E.64 desc[UR8][R16.64], R34 ;  /* 0x0000002210007986 */ /* 0x0001e8000c101b08 */
[----:B------:R-:W2:Y:S04]  /*30e0*/  LDG.E.64 R38, desc[UR8][R38.64] ;  /* 0x0000000826267981 */ /* 0x000ea8000c1e1b00 */
[----:B------:R-:W3:Y:S01]  /*30f0*/  LDG.E.64 R24, desc[UR8][R24.64] ;  /* 0x0000000818187981 */ /* 0x000ee2000c1e1b00 */
[----:B------:R-:W-:Y:S02]  /*3100*/  IADD3 R23, PT, PT, R23, 0x4, RZ ;  /* 0x0000000417177810 */ /* 0x000fe40007ffe0ff */
[----:B------:R-:W-:-:S02]  /*3110*/  IADD3 R26, PT, PT, R26, 0x4, RZ ;  /* 0x000000041a1a7810 */ /* 0x000fc40007ffe0ff */
[----:B------:R-:W-:Y:S01]  /*3120*/  ISETP.NE.AND P0, PT, R23, UR11, PT ;  /* 0x0000000b17007c0c */ /* 0x000fe2000bf05270 */
[----:B--2---:R-:W-:-:S08]  /*3130*/  DMUL R28, R18, R38 ;  /* 0x00000026121c7228 */ /* 0x004fd00000000000 */
[----:B---3--:R-:W-:-:S07]  /*3140*/  DFMA R28, R28, R24, R34 ;  /* 0x000000181c1c722b */ /* 0x008fce0000000022 */
[----:B------:R0:W-:Y:S01]  /*3150*/  STG.E.64 desc[UR8][R16.64], R28 ;  /* 0x0000001c10007986 */ /* 0x0001e2000c101b08 */
[----:B------:R-:W-:Y:S05]  /*3160*/  @P0 BRA `(.L_x_19) ;  /* 0xfffffff800940947 */ /* 0x000fea000383ffff */
.L_x_18:
[----:B------:R-:W-:-:S09]  /*3170*/  UISETP.NE.AND UP0, UPT, UR7, URZ, UPT ;  /* 0x000000ff0700728c */ /* 0x000fd2000bf05270 */
[----:B------:R-:W-:Y:S05]  /*3180*/  BRA.U !UP0, `(.L_x_20) ;  /* 0x0000000508287547 */ /* 0x000fea000b800000 */
[----:B------:R-:W-:Y:S02]  /*3190*/  UISETP.NE.AND UP0, UPT, UR7, 0x1, UPT ;  /* 0x000000010700788c */ /* 0x000fe4000bf05270 */
[----:B------:R-:W-:-:S07]  /*31a0*/  ULOP3.LUT UP1, URZ, UR5, 0x1, URZ, 0xc0, !UPT ;  /* 0x0000000105ff7892 */ /* 0x000fce000f82c0ff */
[----:B------:R-:W-:Y:S05]  /*31b0*/  BRA.U !UP0, `(.L_x_21) ;  /* 0x0000000108b87547 */ /* 0x000fea000b800000 */
[----:B------:R-:W1:Y:S01]  /*31c0*/  LDC.64 R24, c[0x0][0x3a0] ;  /* 0x0000e800ff187b82 */ /* 0x000e620000000a00 */
[C---:B------:R-:W-:Y:S02]  /*31d0*/  IMAD R31, R26.reuse, UR10, R15 ;  /* 0x0000000a1a1f7c24 */ /* 0x040fe4000f8e020f */
[----:B------:R-:W-:Y:S02]  /*31e0*/  IMAD R23, R26, R2, R21 ;  /* 0x000000021a177224 */ /* 0x000fe400078e0215 */
[----:B-1----:R-:W-:-:S05]  /*31f0*/  IMAD.WIDE R30, R31, 0x8, R24 ;  /* 0x000000081f1e7825 */ /* 0x002fca00078e0218 */
[----:B0-----:R-:W2:Y:S01]  /*3200*/  LDG.E.64 R32, desc[UR8][R30.64] ;  /* 0x000000081e207981 */ /* 0x001ea2000c1e1b00 */
        /* <DEDUP_REMOVED lines=28> */
[----:B-1----:R-:W4:Y:S04]  /*33d0*/  LDG.E.64 R34, desc[UR8][R30.64] ;  /* 0x000000081e227981 */ /* 0x002f28000c1e1b00 */
[----:B------:R-:W3:Y:S01]  /*33e0*/  LDG.E.64 R40, desc[UR8][R36.64] ;  /* 0x0000000824287981 */ /* 0x000ee2000c1e1b00 */
[----:B--2---:R-:W-:-:S04]  /*33f0*/  IMAD.WIDE R38, R22, 0x8, R30 ;  /* 0x0000000816267825 */ /* 0x004fc800078e021e */
[----:B------:R-:W-:Y:S01]  /*3400*/  IMAD.WIDE R24, R22, 0x8, R36 ;  /* 0x0000000816187825 */ /* 0x000fe200078e0224 */
[----:B----4-:R-:W-:-:S08]  /*3410*/  DMUL R34, R18, R34 ;  /* 0x0000002212227228 */ /* 0x010fd00000000000 */
[----:B---3--:R-:W-:-:S07]  /*3420*/  DFMA R34, R34, R40, R32 ;  /* 0x000000282222722b */ /* 0x008fce0000000020 */
[----:B------:R1:W-:Y:S04]  /*3430*/  STG.E.64 desc[UR8][R16.64], R34 ;  /* 0x0000002210007986 */ /* 0x0003e8000c101b08 */
[----:B------:R-:W2:Y:S04]  /*3440*/  LDG.E.64 R38, desc[UR8][R38.64] ;  /* 0x0000000826267981 */ /* 0x000ea8000c1e1b00 */
[----:B------:R-:W3:Y:S01]  /*3450*/  LDG.E.64 R24, desc[UR8][R24.64] ;  /* 0x0000000818187981 */ /* 0x000ee2000c1e1b00 */
[----:B------:R-:W-:Y:S01]  /*3460*/  IADD3 R26, PT, PT, R26, 0x2, RZ ;  /* 0x000000021a1a7810 */ /* 0x000fe20007ffe0ff */
[----:B--2---:R-:W-:-:S08]  /*3470*/  DMUL R28, R18, R38 ;  /* 0x00000026121c7228 */ /* 0x004fd00000000000 */
[----:B---3--:R-:W-:-:S07]  /*3480*/  DFMA R28, R28, R24, R34 ;  /* 0x000000181c1c722b */ /* 0x008fce0000000022 */
[----:B------:R1:W-:Y:S04]  /*3490*/  STG.E.64 desc[UR8][R16.64], R28 ;  /* 0x0000001c10007986 */ /* 0x0003e8000c101b08 */
.L_x_21:
[----:B------:R-:W-:Y:S05]  /*34a0*/  BRA.U !UP1, `(.L_x_20) ;  /* 0x0000000109607547 */ /* 0x000fea000b800000 */
[----:B------:R-:W2:Y:S01]  /*34b0*/  LDC.64 R30, c[0x0][0x3a0] ;  /* 0x0000e800ff1e7b82 */ /* 0x000ea20000000a00 */
[C---:B------:R-:W-:Y:S02]  /*34c0*/  IMAD R25, R26.reuse, UR10, R15 ;  /* 0x0000000a1a197c24 */ /* 0x040fe4000f8e020f */
[----:B------:R-:W-:Y:S02]  /*34d0*/  IMAD R21, R26, R2, R21 ;  /* 0x000000021a157224 */ /* 0x000fe400078e0215 */
[----:B--2---:R-:W-:-:S05]  /*34e0*/  IMAD.WIDE R24, R25, 0x8, R30 ;  /* 0x0000000819187825 */ /* 0x004fca00078e021e */
[----:B------:R-:W2:Y:S01]  /*34f0*/  LDG.E.64 R26, desc[UR8][R24.64] ;  /* 0x00000008181a7981 */ /* 0x000ea2000c1e1b00 */
[----:B------:R-:W-:-:S05]  /*3500*/  IMAD.WIDE R30, R21, 0x8, R30 ;  /* 0x00000008151e7825 */ /* 0x000fca00078e021e */
[----:B0-----:R-:W3:Y:S01]  /*3510*/  LDG.E.64 R32, desc[UR8][R30.64] ;  /* 0x000000081e207981 */ /* 0x001ee2000c1e1b00 */
[----:B-1----:R-:W-:Y:S01]  /*3520*/  IMAD.WIDE R34, R22, 0x8, R30 ;  /* 0x0000000816227825 */ /* 0x002fe200078e021e */
[----:B--2---:R-:W-:-:S08]  /*3530*/  DMUL R26, R18, R26 ;  /* 0x0000001a121a7228 */ /* 0x004fd00000000000 */
[----:B---3-5:R-:W-:Y:S01]  /*3540*/  DFMA R26, R26, R32, R28 ;  /* 0x000000201a1a722b */ /* 0x028fe2000000001c */
[----:B------:R-:W-:-:S06]  /*3550*/  IMAD.WIDE R28, R22, 0x8, R24 ;  /* 0x00000008161c7825 */ /* 0x000fcc00078e0218 */
[----:B------:R2:W-:Y:S04]  /*3560*/  STG.E.64 desc[UR8][R16.64], R26 ;  /* 0x0000001a10007986 */ /* 0x0005e8000c101b08 */
[----:B------:R-:W3:Y:S04]  /*3570*/  LDG.E.64 R32, desc[UR8][R28.64] ;  /* 0x000000081c207981 */ /* 0x000ee8000c1e1b00 */
        /* <DEDUP_REMOVED lines=8> */
[----:B---3--:R-:W-:-:S08]  /*3600*/  DMUL R18, R18, R24 ;  /* 0x0000001812127228 */ /* 0x008fd00000000000 */
[----:B----4-:R-:W-:-:S07]  /*3610*/  DFMA R28, R18, R30, R32 ;  /* 0x0000001e121c722b */ /* 0x010fce0000000020 */
[----:B------:R2:W-:Y:S04]  /*3620*/  STG.E.64 desc[UR8][R16.64], R28 ;  /* 0x0000001c10007986 */ /* 0x0005e8000c101b08 */
.L_x_20:
[----:B------:R-:W3:Y:S01]  /*3630*/  LDCU UR4, c[0x0][0x38c] ;  /* 0x00007180ff0477ac */ /* 0x000ee20008000800 */
[----:B------:R-:W-:-:S04]  /*3640*/  IADD3 R20, PT, PT, R20, 0x1, RZ ;  /* 0x0000000114147810 */ /* 0x000fc80007ffe0ff */
[----:B---3--:R-:W-:-:S13]  /*3650*/  ISETP.NE.AND P0, PT, R20, UR4, PT ;  /* 0x0000000414007c0c */ /* 0x008fda000bf05270 */
[----:B------:R-:W-:Y:S05]  /*3660*/  @P0 BRA `(.L_x_22) ;  /* 0xfffffff400200947 */ /* 0x000fea000383ffff */
[----:B------:R-:W3:Y:S01]  /*3670*/  LDCU UR4, c[0x0][0x384] ;  /* 0x00007080ff0477ac */ /* 0x000ee20008000800 */
[----:B------:R-:W-:-:S04]  /*3680*/  IADD3 R14, PT, PT, R14, 0x1, RZ ;  /* 0x000000010e0e7810 */ /* 0x000fc80007ffe0ff */
[----:B---3--:R-:W-:-:S13]  /*3690*/  ISETP.NE.AND P0, PT, R14, UR4, PT ;  /* 0x000000040e007c0c */ /* 0x008fda000bf05270 */
[----:B------:R-:W-:Y:S05]  /*36a0*/  @P0 BRA `(.L_x_23) ;  /* 0xfffffff0007c0947 */ /* 0x000fea000383ffff */
[----:B------:R-:W-:-:S04]  /*36b0*/  IADD3 R3, PT, PT, R0, R3, RZ ;  /* 0x0000000300037210 */ /* 0x000fc80007ffe0ff */
[----:B------:R-:W-:-:S13]  /*36c0*/  ISETP.GE.AND P0, PT, R3, R22, PT ;  /* 0x000000160300720c */ /* 0x000fda0003f06270 */
[----:B------:R-:W-:Y:S05]  /*36d0*/  @!P0 BRA `(.L_x_24) ;  /* 0xfffffff000348947 */ /* 0x000fea000383ffff */
[----:B------:R-:W-:Y:S05]  /*36e0*/  EXIT ;  /* 0x000000000000794d */ /* 0x000fea0003800000 */
.L_x_0:
[----:B------:R-:W-:Y:S02]  /*36f0*/  UIADD3 UR5, UPT, UPT, UR6, -0x1, URZ ;  /* 0xffffffff06057890 */ /* 0x000fe4000fffe0ff */
[----:B------:R-:W-:Y:S02]  /*3700*/  ULOP3.LUT UR7, UR6, 0x3, URZ, 0xc0, !UPT ;  /* 0x0000000306077892 */ /* 0x000fe4000f8ec0ff */
[----:B------:R-:W-:-:S12]  /*3710*/  ULOP3.LUT UR6, UR6, 0x7ffffffc, URZ, 0xc0, !UPT ;  /* 0x7ffffffc06067892 */ /* 0x000fd8000f8ec0ff */
.L_x_32:
[----:B0-----:R-:W0:Y:S08]  /*3720*/  LDC.64 R4, c[0x0][0x3b0] ;  /* 0x0000ec00ff047b82 */ /* 0x001e300000000a00 */
[----:B-1----:R-:W1:Y:S08]  /*3730*/  LDC R13, c[0x0][0x380] ;  /* 0x0000e000ff0d7b82 */ /* 0x002e700000000800 */
[----:B--2---:R-:W2:Y:S08]  /*3740*/  LDC.64 R6, c[0x0][0x390] ;  /* 0x0000e400ff067b82 */ /* 0x004eb00000000a00 */
[----:B---3--:R-:W3:Y:S01]  /*3750*/  LDC.64 R8, c[0x0][0x3a8] ;  /* 0x0000ea00ff087b82 */ /* 0x008ee20000000a00 */
        /* <DEDUP_REMOVED lines=11> */
.L_x_31:
[----:B0-----:R-:W0:Y:S01]  /*3810*/  LDC.64 R22, c[0x0][0x3b8] ;  /* 0x0000ee00ff167b82 */ /* 0x001e220000000a00 */
[----:B-1----:R-:W1:Y:S01]  /*3820*/  LDCU UR4, c[0x0][0x380] ;  /* 0x00007000ff0477ac */ /* 0x002e620008000800 */
[----:B--23--:R-:W-:-:S06]  /*3830*/  IMAD R15, R16, UR10, R3 ;  /* 0x0000000a100f7c24 */ /* 0x00cfcc000f8e0203 */
[----:B------:R-:W2:Y:S08]  /*3840*/  LDC.64 R24, c[0x0][0x398] ;  /* 0x0000e600ff187b82 */ /* 0x000eb00000000a00 */
[----:B------:R-:W3:Y:S01]  /*3850*/  LDC.64 R30, c[0x0][0x3c0] ;  /* 0x0000f000ff1e7b82 */ /* 0x000ee20000000a00 */
[----:B-1----:R-:W-:Y:S01]  /*3860*/  MOV R18, UR4 ;  /* 0x0000000400127c02 */ /* 0x002fe20008000f00 */
[----:B------:R-:W1:Y:S01]  /*3870*/  LDCU UR4, c[0x0][0x380] ;  /* 0x00007000ff0477ac */ /* 0x000e620008000800 */
[----:B0-----:R-:W-:-:S04]  /*3880*/  IMAD.WIDE R22, R15, 0x8, R22 ;  /* 0x000000080f167825 */ /* 0x001fc800078e0216 */
[C---:B------:R-:W-:Y:S02]  /*3890*/  IMAD.WIDE R14, R18.reuse, 0x8, R22 ;  /* 0x00000008120e7825 */ /* 0x040fe400078e0216 */
[----:B------:R-:W4:Y:S04]  /*38a0*/  LDG.E.64 R22, desc[UR8][R22.64] ;  /* 0x0000000816167981 */ /* 0x000f28000c1e1b00 */
[----:B-----5:R0:W4:Y:S01]  /*38b0*/  LDG.E.64 R20, desc[UR8][R14.64] ;  /* 0x000000080e147981 */ /* 0x020122000c1e1b00 */
[----:B------:R-:W-:-:S06]  /*38c0*/  IMAD.WIDE R26, R18, 0x8, R14 ;  /* 0x00000008121a7825 */ /* 0x000fcc00078e020e */
[----:B------:R-:W4:Y:S01]  /*38d0*/  LDG.E.64 R26, desc[UR8][R26.64] ;  /* 0x000000081a1a7981 */ /* 0x000f22000c1e1b00 */
[----:B------:R-:W-:-:S04]  /*38e0*/  IMAD R17, R16, R18, R3 ;  /* 0x0000001210117224 */ /* 0x000fc800078e0203 */
[----:B--2---:R-:W-:-:S06]  /*38f0*/  IMAD.WIDE R24, R17, 0x8, R24 ;  /* 0x0000000811187825 */ /* 0x004fcc00078e0218 */
[----:B------:R-:W2:Y:S01]  /*3900*/  LDG.E.64 R24, desc[UR8][R24.64] ;  /* 0x0000000818187981 */ /* 0x000ea2000c1e1b00 */
[----:B-1----:R-:W-:-:S06]  /*3910*/  UIMAD UR4, UR4, 0x5, URZ ;  /* 0x00000005040478a4 */ /* 0x002fcc000f8e02ff */
[----:B0-----:R-:W-:-:S04]  /*3920*/  IMAD R15, R16, UR4, R3 ;  /* 0x00000004100f7c24 */ /* 0x001fc8000f8e0203 */
[----:B---3--:R-:W-:Y:S01]  /*3930*/  IMAD.WIDE R14, R15, 0x8, R30 ;  /* 0x000000080f0e7825 */ /* 0x008fe200078e021e */
[----:B------:R-:W0:Y:S03]  /*3940*/  LDCU UR4, c[0x0][0x388] ;  /* 0x00007100ff0477ac */ /* 0x000e260008000800 */
[----:B------:R-:W-:-:S04]  /*3950*/  IMAD.WIDE R30, R18, 0x8, R14 ;  /* 0x00000008121e7825 */ /* 0x000fc800078e020e */
[----:B------:R-:W-:-:S04]  /*3960*/  IMAD.WIDE R32, R18, 0x8, R30 ;  /* 0x0000000812207825 */ /* 0x000fc800078e021e */
[----:B------:R-:W-:-:S04]  /*3970*/  IMAD.WIDE R34, R18, 0x8, R32 ;  /* 0x0000000812227825 */ /* 0x000fc800078e0220 */
[----:B------:R-:W-:Y:S01]  /*3980*/  IMAD.WIDE R36, R18, 0x8, R34 ;  /* 0x0000000812247825 */ /* 0x000fe200078e0222 */
[----:B0-----:R-:W-:Y:S01]  /*3990*/  UISETP.GT.AND UP0, UPT, UR4, URZ, UPT ;  /* 0x000000ff0400728c */ /* 0x001fe2000bf04270 */
[----:B----45:R-:W-:-:S08]  /*39a0*/  DMUL R28, R10, R20 ;  /* 0x000000140a1c7228 */ /* 0x030fd00000000000 */
[----:B------:R-:W-:-:S08]  /*39b0*/  DFMA R28, R4, R22, R28 ;  /* 0x00000016041c722b */ /* 0x000fd0000000001c */
[----:B------:R-:W-:-:S08]  /*39c0*/  DFMA R28, R12, R26, R28 ;  /* 0x0000001a0c1c722b */ /* 0x000fd0000000001c */
[----:B------:R-:W-:-:S08]  /*39d0*/  DADD R28, R28, R28 ;  /* 0x000000001c1c7229 */ /* 0x000fd0000000001c */
[-C--:B--2---:R-:W-:Y:S02]  /*39e0*/  DFMA R28, R8, R24.reuse, -R28 ;  /* 0x00000018081c722b */ /* 0x084fe4000000081c */
[----:B------:R-:W-:-:S05]  /*39f0*/  DMUL R24, R6, R24 ;  /* 0x0000001806187228 */ /* 0x000fca0000000000 */
[----:B------:R0:W-:Y:S04]  /*3a00*/  STG.E.64 desc[UR8][R14.64], R28 ;  /* 0x0000001c0e007986 */ /* 0x0001e8000c101b08 */
[----:B------:R0:W-:Y:S04]  /*3a10*/  STG.E.64 desc[UR8][R30.64], R24 ;  /* 0x000000181e007986 */ /* 0x0001e8000c101b08 */
[----:B------:R0:W-:Y:S04]  /*3a20*/  STG.E.64 desc[UR8][R32.64], R22 ;  /* 0x0000001620007986 */ /* 0x0001e8000c101b08 */
[----:B------:R0:W-:Y:S04]  /*3a30*/  STG.E.64 desc[UR8][R34.64], R20 ;  /* 0x0000001422007986 */ /* 0x0001e8000c101b08 */
[----:B------:R0:W-:Y:S01]  /*3a40*/  STG.E.64 desc[UR8][R36.64], R26 ;  /* 0x0000001a24007986 */ /* 0x0001e2000c101b08 */
[----:B------:R-:W-:Y:S05]  /*3a50*/  BRA.U !UP0, `(.L_x_25) ;  /* 0x0000000908e47547 */ /* 0x000fea000b800000 */
[----:B0-----:R0:W5:Y:S01]  /*3a60*/  LDG.E.64 R28, desc[UR8][R14.64] ;  /* 0x000000080e1c7981 */ /* 0x001162000c1e1b00 */
[----:B------:R-:W-:Y:S01]  /*3a70*/  IMAD R17, R16, R2, R3 ;  /* 0x0000000210117224 */ /* 0x000fe200078e0203 */
[----:B------:R-:W-:-:S07]  /*3a80*/  MOV R24, RZ ;  /* 0x000000ff00187202 */ /* 0x000fce0000000f00 */
.L_x_30:
[----:B-1----:R-:W1:Y:S01]  /*3a90*/  LDCU UR4, c[0x0][0x380] ;  /* 0x00007000ff0477ac */ /* 0x002e620008000800 */
[----:B--2--5:R-:W2:Y:S08]  /*3aa0*/  LDC.64 R20, c[0x0][0x398] ;  /* 0x0000e600ff147b82 */ /* 0x024eb00000000a00 */
[----:B---3--:R-:W3:Y:S01]  /*3ab0*/  LDC R25, c[0x0][0x388] ;  /* 0x0000e200ff197b82 */ /* 0x008ee20000000800 */
[----:B-1----:R-:W-:-:S05]  /*3ac0*/  MOV R18, UR4 ;  /* 0x0000000400127c02 */ /* 0x002fca0008000f00 */
[----:B------:R-:W-:-:S04]  /*3ad0*/  IMAD R19, R24, R18, R3 ;  /* 0x0000001218137224 */ /* 0x000fc800078e0203 */
[----:B--2---:R-:W-:-:S06]  /*3ae0*/  IMAD.WIDE R20, R19, 0x8, R20 ;  /* 0x0000000813147825 */ /* 0x004fcc00078e0214 */
[----:B-----5:R-:W5:Y:S01]  /*3af0*/  LDG.E.64 R20, desc[UR8][R20.64] ;  /* 0x0000000814147981 */ /* 0x020f62000c1e1b00 */
[----:B------:R-:W-:Y:S01]  /*3b00*/  UISETP.GE.U32.AND UP0, UPT, UR5, 0x3, UPT ;  /* 0x000000030500788c */ /* 0x000fe2000bf06070 */
[C---:B------:R-:W-:Y:S01]  /*3b10*/  IMAD R19, R24.reuse, UR10, R3 ;  /* 0x0000000a18137c24 */ /* 0x040fe2000f8e0203 */
[----:B------:R-:W-:Y:S02]  /*3b20*/  IADD3 R24, PT, PT, R24, 0x1, RZ ;  /* 0x0000000118187810 */ /* 0x000fe40007ffe0ff */
[----:B------:R-:W-:Y:S02]  /*3b30*/  MOV R26, RZ ;  /* 0x000000ff001a7202 */ /* 0x000fe40000000f00 */
[----:B---3--:R-:W-:-:S03]  /*3b40*/  ISETP.NE.AND P0, PT, R24, R25, PT ;  /* 0x000000191800720c */ /* 0x008fc60003f05270 */
[----:B------:R-:W-:Y:S10]  /*3b50*/  BRA.U !UP0, `(.L_x_26) ;  /* 0x0000000508707547 */ /* 0x000ff4000b800000 */
[----:B------:R-:W-:-:S07]  /*3b60*/  HFMA2 R26, -RZ, RZ, 0, 0 ;  /* 0x00000000ff1a7431 */ /* 0x000fce00000001ff */
.L_x_27:
[----:B-1----:R-:W1:Y:S01]  /*3b70*/  LDC.64 R22, c[0x0][0x3a0] ;  /* 0x0000e800ff167b82 */ /* 0x002e620000000a00 */
[C---:B------:R-:W-:Y:S02]  /*3b80*/  IMAD R31, R26.reuse, UR10, R17 ;  /* 0x0000000a1a1f7c24 */ /* 0x040fe4000f8e0211 */
[----:B------:R-:W-:Y:S02]  /*3b90*/  IMAD R27, R26, R2, R19 ;  /* 0x000000021a1b7224 */ /* 0x000fe400078e0213 */
[----:B-1----:R-:W-:-:S05]  /*3ba0*/  IMAD.WIDE R30, R31, 0x8, R22 ;  /* 0x000000081f1e7825 */ /* 0x002fca00078e0216 */
        /* <DEDUP_REMOVED lines=22> */
[----:B-1----:R-:W4:Y:S04]  /*3d10*/  LDG.E.64 R32, desc[UR8][R28.64] ;  /* 0x000000081c207981 */ /* 0x002f28000c1e1b00 */
[----:B------:R-:W2:Y:S01]  /*3d20*/  LDG.E.64 R36, desc[UR8][R22.64] ;  /* 0x0000000816247981 */ /* 0x000ea2000c1e1b00 */
[----:B------:R-:W-:Y:S01]  /*3d30*/  IMAD.WIDE R30, R18, 0x8, R28 ;  /* 0x00000008121e7825 */ /* 0x000fe200078e021c */
[----:B----4-:R-:W-:-:S08]  /*3d40*/  DMUL R32, R20, R32 ;  /* 0x0000002014207228 */ /* 0x010fd00000000000 */
[----:B--2---:R-:W-:Y:S01]  /*3d50*/  DFMA R32, R32, R36, R38 ;  /* 0x000000242020722b */ /* 0x004fe20000000026 */
[----:B------:R-:W-:-:S06]  /*3d60*/  IMAD.WIDE R36, R18, 0x8, R22 ;  /* 0x0000000812247825 */ /* 0x000fcc00078e0216 */
[----:B------:R1:W-:Y:S04]  /*3d70*/  STG.E.64 desc[UR8][R14.64], R32 ;  /* 0x000000200e007986 */ /* 0x0003e8000c101b08 */
[----:B------:R-:W2:Y:S04]  /*3d80*/  LDG.E.64 R34, desc[UR8][R30.64] ;  /* 0x000000081e227981 */ /* 0x000ea8000c1e1b00 */
[----:B------:R-:W4:Y:S01]  /*3d90*/  LDG.E.64 R40, desc[UR8][R36.64] ;  /* 0x0000000824287981 */ /* 0x000f22000c1e1b00 */
[----:B------:R-:W-:Y:S01]  /*3da0*/  IMAD.WIDE R28, R18, 0x8, R30 ;  /* 0x00000008121c7825 */ /* 0x000fe200078e021e */
[----:B--2---:R-:W-:-:S08]  /*3db0*/  DMUL R34, R20, R34 ;  /* 0x0000002214227228 */ /* 0x004fd00000000000 */
[----:B----4-:R-:W-:Y:S01]  /*3dc0*/  DFMA R34, R34, R40, R32 ;  /* 0x000000282222722b */ /* 0x010fe20000000020 */
[----:B------:R-:W-:-:S06]  /*3dd0*/  IMAD.WIDE R40, R18, 0x8, R36 ;  /* 0x0000000812287825 */ /* 0x000fcc00078e0224 */
[----:B------:R2:W-:Y:S04]  /*3de0*/  STG.E.64 desc[UR8][R14.64], R34 ;  /* 0x000000220e007986 */ /* 0x0005e8000c101b08 */
[----:B---3--:R-:W3:Y:S04]  /*3df0*/  LDG.E.64 R38, desc[UR8][R28.64] ;  /* 0x000000081c267981 */ /* 0x008ee8000c1e1b00 */
        /* <DEDUP_REMOVED lines=36> */
[----:B---3--:R-:W-:-:S04]  /*4040*/  IMAD.WIDE R38, R18, 0x8, R30 ;  /* 0x0000000812267825 */ /* 0x008fc800078e021e */
[----:B------:R-:W-:Y:S01]  /*4050*/  IMAD.WIDE R22, R18, 0x8, R36 ;  /* 0x0000000812167825 */ /* 0x000fe200078e0224 */
[----:B--2---:R-:W-:-:S08]  /*4060*/  DMUL R34, R20, R34 ;  /* 0x0000002214227228 */ /* 0x004fd00000000000 */
[----:B----4-:R-:W-:-:S07]  /*4070*/  DFMA R34, R34, R40, R32 ;  /* 0x000000282222722b */ /* 0x010fce0000000020 */
[----:B------:R1:W-:Y:S04]  /*4080*/  STG.E.64 desc[UR8][R14.64], R34 ;  /* 0x000000220e007986 */ /* 0x0003e8000c101b08 */
[----:B------:R-:W2:Y:S04]  /*4090*/  LDG.E.64 R38, desc[UR8][R38.64] ;  /* 0x0000000826267981 */ /* 0x000ea8000c1e1b00 */
[----:B------:R-:W3:Y:S01]  /*40a0*/  LDG.E.64 R22, desc[UR8][R22.64] ;  /* 0x0000000816167981 */ /* 0x000ee2000c1e1b00 */
[----:B------:R-:W-:-:S04]  /*40b0*/  IADD3 R26, PT, PT, R26, 0x4, RZ ;  /* 0x000000041a1a7810 */ /* 0x000fc80007ffe0ff */
[----:B------:R-:W-:Y:S01]  /*40c0*/  ISETP.NE.AND P1, PT, R26, UR6, PT ;  /* 0x000000061a007c0c */ /* 0x000fe2000bf25270 */
[----:B--2---:R-:W-:-:S08]  /*40d0*/  DMUL R28, R20, R38 ;  /* 0x00000026141c7228 */ /* 0x004fd00000000000 */
[----:B---3--:R-:W-:-:S07]  /*40e0*/  DFMA R28, R28, R22, R34 ;  /* 0x000000161c1c722b */ /* 0x008fce0000000022 */
[----:B------:R1:W-:Y:S01]  /*40f0*/  STG.E.64 desc[UR8][R14.64], R28 ;  /* 0x0000001c0e007986 */ /* 0x0003e2000c101b08 */
[----:B------:R-:W-:Y:S05]  /*4100*/  @P1 BRA `(.L_x_27) ;  /* 0xfffffff800981947 */ /* 0x000fea000383ffff */
[----:B------:R-:W-:-:S07]  /*4110*/  MOV R26, UR6 ;  /* 0x00000006001a7c02 */ /* 0x000fce0008000f00 */
.L_x_26:
[----:B------:R-:W-:-:S09]  /*4120*/  UISETP.NE.AND UP0, UPT, UR7, URZ, UPT ;  /* 0x000000ff0700728c */ /* 0x000fd2000bf05270 */
[----:B------:R-:W-:Y:S05]  /*4130*/  BRA.U !UP0, `(.L_x_28) ;  /* 0x0000000508287547 */ /* 0x000fea000b800000 */
[----:B------:R-:W-:Y:S01]  /*4140*/  UISETP.NE.AND UP0, UPT, UR7, 0x1, UPT ;  /* 0x000000010700788c */ /* 0x000fe2000bf05270 */
[----:B------:R-:W-:-:S08]  /*4150*/  LOP3.LUT P1, RZ, R25, 0x1, RZ, 0xc0, !PT ;  /* 0x0000000119ff7812 */ /* 0x000fd0000782c0ff */
[----:B------:R-:W-:Y:S05]  /*4160*/  BRA.U !UP0, `(.L_x_29) ;  /* 0x0000000108b87547 */ /* 0x000fea000b800000 */
[----:B------:R-:W2:Y:S01]  /*4170*/  LDC.64 R22, c[0x0][0x3a0] ;  /* 0x0000e800ff167b82 */ /* 0x000ea20000000a00 */
[C---:B------:R-:W-:Y:S02]  /*4180*/  IMAD R31, R26.reuse, UR10, R17 ;  /* 0x0000000a1a1f7c24 */ /* 0x040fe4000f8e0211 */
[----:B------:R-:W-:Y:S02]  /*4190*/  IMAD R25, R26, R2, R19 ;  /* 0x000000021a197224 */ /* 0x000fe400078e0213 */
[----:B--2---:R-:W-:-:S05]  /*41a0*/  IMAD.WIDE R30, R31, 0x8, R22 ;  /* 0x000000081f1e7825 */ /* 0x004fca00078e0216 */
[----:B-1----:R-:W2:Y:S01]  /*41b0*/  LDG.E.64 R32, desc[UR8][R30.64] ;  /* 0x000000081e207981 */ /* 0x002ea2000c1e1b00 */
        /* <DEDUP_REMOVED lines=28> */
[----:B------:R-:W4:Y:S04]  /*4380*/  LDG.E.64 R34, desc[UR8][R30.64] ;  /* 0x000000081e227981 */ /* 0x000f28000c1e1b00 */
[----:B------:R-:W2:Y:S01]  /*4390*/  LDG.E.64 R40, desc[UR8][R36.64] ;  /* 0x0000000824287981 */ /* 0x000ea2000c1e1b00 */
[----:B---3--:R-:W-:-:S04]  /*43a0*/  IMAD.WIDE R38, R18, 0x8, R30 ;  /* 0x0000000812267825 */ /* 0x008fc800078e021e */
[----:B------:R-:W-:Y:S01]  /*43b0*/  IMAD.WIDE R22, R18, 0x8, R36 ;  /* 0x0000000812167825 */ /* 0x000fe200078e0224 */
[----:B----4-:R-:W-:-:S08]  /*43c0*/  DMUL R34, R20, R34 ;  /* 0x0000002214227228 */ /* 0x010fd00000000000 */
[----:B--2---:R-:W-:-:S07]  /*43d0*/  DFMA R34, R34, R40, R32 ;  /* 0x000000282222722b */ /* 0x004fce0000000020 */
[----:B------:R2:W-:Y:S04]  /*43e0*/  STG.E.64 desc[UR8][R14.64], R34 ;  /* 0x000000220e007986 */ /* 0x0005e8000c101b08 */
[----:B------:R-:W3:Y:S04]  /*43f0*/  LDG.E.64 R38, desc[UR8][R38.64] ;  /* 0x0000000826267981 */ /* 0x000ee8000c1e1b00 */
[----:B------:R-:W4:Y:S01]  /*4400*/  LDG.E.64 R22, desc[UR8][R22.64] ;  /* 0x0000000816167981 */ /* 0x000f22000c1e1b00 */
[----:B------:R-:W-:Y:S01]  /*4410*/  IADD3 R26, PT, PT, R26, 0x2, RZ ;  /* 0x000000021a1a7810 */ /* 0x000fe20007ffe0ff */
[----:B---3--:R-:W-:-:S08]  /*4420*/  DMUL R28, R20, R38 ;  /* 0x00000026141c7228 */ /* 0x008fd00000000000 */
[----:B----4-:R-:W-:-:S07]  /*4430*/  DFMA R28, R28, R22, R34 ;  /* 0x000000161c1c722b */ /* 0x010fce0000000022 */
[----:B------:R2:W-:Y:S04]  /*4440*/  STG.E.64 desc[UR8][R14.64], R28 ;  /* 0x0000001c0e007986 */ /* 0x0005e8000c101b08 */
.L_x_29:
[----:B------:R-:W-:Y:S05]  /*4450*/  @!P1 BRA `(.L_x_28) ;  /* 0x0000000000609947 */ /* 0x000fea0003800000 */
[----:B------:R-:W3:Y:S01]  /*4460*/  LDC.64 R30, c[0x0][0x3a0] ;  /* 0x0000e800ff1e7b82 */ /* 0x000ee20000000a00 */
[C---:B------:R-:W-:Y:S02]  /*4470*/  IMAD R23, R26.reuse, UR10, R17 ;  /* 0x0000000a1a177c24 */ /* 0x040fe4000f8e0211 */
[----:B------:R-:W-:Y:S02]  /*4480*/  IMAD R19, R26, R2, R19 ;  /* 0x000000021a137224 */ /* 0x000fe400078e0213 */
[----:B---3--:R-:W-:-:S05]  /*4490*/  IMAD.WIDE R22, R23, 0x8, R30 ;  /* 0x0000000817167825 */ /* 0x008fca00078e021e */
[----:B------:R-:W3:Y:S01]  /*44a0*/  LDG.E.64 R26, desc[UR8][R22.64] ;  /* 0x00000008161a7981 */ /* 0x000ee2000c1e1b00 */
[----:B------:R-:W-:-:S05]  /*44b0*/  IMAD.WIDE R30, R19, 0x8, R30 ;  /* 0x00000008131e7825 */ /* 0x000fca00078e021e */
[----:B-1----:R-:W4:Y:S01]  /*44c0*/  LDG.E.64 R32, desc[UR8][R30.64] ;  /* 0x000000081e207981 */ /* 0x002f22000c1e1b00 */
[----:B--2---:R-:W-:Y:S01]  /*44d0*/  IMAD.WIDE R34, R18, 0x8, R30 ;  /* 0x0000000812227825 */ /* 0x004fe200078e021e */
[----:B---3-5:R-:W-:-:S08]  /*44e0*/  DMUL R26, R20, R26 ;  /* 0x0000001a141a7228 */ /* 0x028fd00000000000 */
[----:B----4-:R-:W-:Y:S01]  /*44f0*/  DFMA R26, R26, R32, R28 ;  /* 0x000000201a1a722b */ /* 0x010fe2000000001c */
[----:B------:R-:W-:-:S06]  /*4500*/  IMAD.WIDE R28, R18, 0x8, R22 ;  /* 0x00000008121c7825 */ /* 0x000fcc00078e0216 */
[----:B------:R3:W-:Y:S04]  /*4510*/  STG.E.64 desc[UR8][R14.64], R26 ;  /* 0x0000001a0e007986 */ /* 0x0007e8000c101b08 */
[----:B------:R-:W2:Y:S04]  /*4520*/  LDG.E.64 R32, desc[UR8][R28.64] ;  /* 0x000000081c207981 */ /* 0x000ea8000c1e1b00 */
[----:B------:R-:W4:Y:S01]  /*4530*/  LDG.E.64 R36, desc[UR8][R34.64] ;  /* 0x0000000822247981 */ /* 0x000f22000c1e1b00 */
[----:B------:R-:W-:-:S04]  /*4540*/  IMAD.WIDE R22, R18, 0x8, R28 ;  /* 0x0000000812167825 */ /* 0x000fc800078e021c */
[----:B------:R-:W-:Y:S01]  /*4550*/  IMAD.WIDE R30, R18, 0x8, R34 ;  /* 0x00000008121e7825 */ /* 0x000fe200078e0222 */
[----:B--2---:R-:W-:-:S08]  /*4560*/  DMUL R32, R20, R32 ;  /* 0x0000002014207228 */ /* 0x004fd00000000000 */
[----:B----4-:R-:W-:-:S07]  /*4570*/  DFMA R32, R32, R36, R26 ;  /* 0x000000242020722b */ /* 0x010fce000000001a */
[----:B------:R3:W-:Y:S04]  /*4580*/  STG.E.64 desc[UR8][R14.64], R32 ;  /* 0x000000200e007986 */ /* 0x0007e8000c101b08 */
[----:B------:R-:W2:Y:S04]  /*4590*/  LDG.E.64 R22, desc[UR8][R22.64] ;  /* 0x0000000816167981 */ /* 0x000ea8000c1e1b00 */
[----:B------:R-:W4:Y:S01]  /*45a0*/  LDG.E.64 R30, desc[UR8][R30.64] ;  /* 0x000000081e1e7981 */ /* 0x000f22000c1e1b00 */
[----:B--2---:R-:W-:-:S08]  /*45b0*/  DMUL R20, R20, R22 ;  /* 0x0000001614147228 */ /* 0x004fd00000000000 */
[----:B----4-:R-:W-:-:S07]  /*45c0*/  DFMA R28, R20, R30, R32 ;  /* 0x0000001e141c722b */ /* 0x010fce0000000020 */
[----:B------:R3:W-:Y:S04]  /*45d0*/  STG.E.64 desc[UR8][R14.64], R28 ;  /* 0x0000001c0e007986 */ /* 0x0007e8000c101b08 */
.L_x_28:
[----:B------:R-:W-:Y:S05]  /*45e0*/  @P0 BRA `(.L_x_30) ;  /* 0xfffffff400280947 */ /* 0x000fea000383ffff */
.L_x_25:
[----:B------:R-:W4:Y:S01]  /*45f0*/  LDCU UR4, c[0x0][0x384] ;  /* 0x00007080ff0477ac */ /* 0x000f220008000800 */
[----:B------:R-:W-:-:S04]  /*4600*/  IADD3 R16, PT, PT, R16, 0x1, RZ ;  /* 0x0000000110107810 */ /* 0x000fc80007ffe0ff */
[----:B----4-:R-:W-:-:S13]  /*4610*/  ISETP.NE.AND P0, PT, R16, UR4, PT ;  /* 0x0000000410007c0c */ /* 0x010fda000bf05270 */
[----:B------:R-:W-:Y:S05]  /*4620*/  @P0 BRA `(.L_x_31) ;  /* 0xfffffff000780947 */ /* 0x000fea000383ffff */
[----:B------:R-:W-:-:S04]  /*4630*/  IADD3 R3, PT, PT, R0, R3, RZ ;  /* 0x0000000300037210 */ /* 0x000fc80007ffe0ff */
[----:B------:R-:W-:-:S13]  /*4640*/  ISETP.GE.AND P0, PT, R3, R18, PT ;  /* 0x000000120300720c */ /* 0x000fda0003f06270 */
[----:B------:R-:W-:Y:S05]  /*4650*/  @!P0 BRA `(.L_x_32) ;  /* 0xfffffff000308947 */ /* 0x000fea000383ffff */
[----:B------:R-:W-:Y:S05]  /*4660*/  EXIT ;  /* 0x000000000000794d */ /* 0x000fea0003800000 */
.L_x_33:
[----:B------:R-:W-:-:S00]  /*4670*/  BRA `(.L_x_33) ;  /* 0xfffffffc00fc7947 */ /* 0x000fc0000383ffff */
[----:B------:R-:W-:-:S00]  /*4680*/  NOP ;  /* 0x0000000000007918 */ /* 0x000fc00000000000 */
[----:B------:R-:W-:-:S00]  /*4690*/  NOP ;  /* 0x0000000000007918 */ /* 0x000fc00000000000 */
[----:B------:R-:W-:-:S00]  /*46a0*/  NOP ;  /* 0x0000000000007918 */ /* 0x000fc00000000000 */
[----:B------:R-:W-:-:S00]  /*46b0*/  NOP ;  /* 0x0000000000007918 */ /* 0x000fc00000000000 */
[----:B------:R-:W-:-:S00]  /*46c0*/  NOP ;  /* 0x0000000000007918 */ /* 0x000fc00000000000 */
[----:B------:R-:W-:-:S00]  /*46d0*/  NOP ;  /* 0x0000000000007918 */ /* 0x000fc00000000000 */
[----:B------:R-:W-:-:S00]  /*46e0*/  NOP ;  /* 0x0000000000007918 */ /* 0x000fc00000000000 */
[----:B------:R-:W-:-:S00]  /*46f0*/  NOP ;  /* 0x0000000000007918 */ /* 0x000fc00000000000 */
.L_x_34:


//--------------------- .nv.shared.reserved.0     --------------------------
	.section	.nv.shared.reserved.0,"aw",@nobits
	.weak		__nv_reservedSMEM_offset_0_alias
	.size		__nv_reservedSMEM_offset_0_alias, 0, 64
	.other		__nv_reservedSMEM_offset_0_alias,@"STO_CUDA_RESERVED_SHARED STV_DEFAULT"
__nv_reservedSMEM_offset_0_alias:
	.zero		0
	.zero		64


//--------------------- .nv.constant0._Z20no_1e_tmpF_os_kerneliiiiPdS_S_S_S_S_S_ --------------------------
	.section	.nv.constant0._Z20no_1e_tmpF_os_kerneliiiiPdS_S_S_S_S_S_,"a",@progbits
	.sectionflags	@""
	.align	4
.nv.constant0._Z20no_1e_tmpF_os_kerneliiiiPdS_S_S_S_S_S_:
	.zero		968


//--------------------- SYMBOLS --------------------------

	.type		.nv.reservedSmem.offset0,@object
	.size		.nv.reservedSmem.offset0,0x4
